	.target	sm_100a

	.elftype	@"ET_EXEC"


//--------------------- .note.nv.tkinfo           --------------------------
	.section	.note.nv.tkinfo,"",@"SHT_NOTE"
	.sectionflags	@"SHF_NOTE_NV_TKINFO"
	.tkinfo
        /*0018*/ 	.word	0x00000002
        /*0030*/ 	.string	""
        /*0030*/ 	.string	"ptxas"
        /*0030*/ 	.string	"Cuda compilation tools, release 13.0, V13.0.88"
        /*0030*/ 	.string	"Build cuda_13.0.r13.0/compiler.36424714_0"
        /*0030*/ 	.string	"-arch sm_100a -m 64 "



//--------------------- .note.nv.cuinfo           --------------------------
	.section	.note.nv.cuinfo,"",@"SHT_NOTE"
	.sectionflags	@"SHF_NOTE_NV_CUINFO"
        /*0018*/ 	.short	0x0002
        /*001a*/ 	.short	0x0064
        /*001c*/ 	.short	0x0082
	.zero		2


//--------------------- .nv.info                  --------------------------
	.section	.nv.info,"",@"SHT_CUDA_INFO"
	.align	4


	//----- nvinfo : EIATTR_REGCOUNT
	.align		4
        /*0000*/ 	.byte	0x04, 0x2f
        /*0002*/ 	.short	(.L_19 - .L_18)
	.align		4
.L_18:
        /*0004*/ 	.word	index@(_ZN7cutlass13device_kernelINS_4gemm6kernel13GemmUniversalIN4cute5tupleIJiiiiEEENS1_10collective13CollectiveMmaINS1_35MainloopSm100TmaUmmaWarpSpecializedILi6ELi2ELi4ENS5_IJNS4_1CILi1EEESB_SB_EEEEENS5_IJNSA_ILi64EEESE_NSA_ILi128EEEEEENS_10bfloat16_tENS5_IJlSB_lEEESH_SI_NS4_8TiledMMAINS4_8MMA_AtomIJNS4_20SM100_MMA_F16BF16_SSISH_SH_fLi64ELi64ELNS4_4UMMA5MajorE0ELSN_0ELNSM_7ScaleInE0ELSO_0EEEEEENS4_6LayoutISC_NS5_IJNSA_ILi0EEESS_SS_EEEEENS5_IJNS4_10UnderscoreESV_SV_EEEEENS4_13SM90_TMA_LOADENS4_14ComposedLayoutINS4_7SwizzleILi3ELi4ELi3EEENS4_18smem_ptr_flag_bitsILi16EEENSR_INS5_IJNSA_ILi8EEESE_EEENS5_IJSE_SB_EEEEEEEvNS4_8identityESY_S18_vS19_EENS_8epilogue10collective18CollectiveEpilogueINS1B_23Sm100TmaWarpSpecializedILi3ELi2ELi16ELb1ELb0EEEJSG_NS5_IJNSR_ISE_SB_EENSR_INSA_ILi32EEESB_EEEEESH_SI_SH_SI_NS1B_6fusion15FusionCallbacksIS1F_NS1K_17LinearCombinationISH_fSH_fLNS_15FloatRoundStyleE2EEESG_S1J_JEEENS4_5SM1004TMEM4LOAD26SM100_TMEM_LOAD_16dp256b4xESY_NSZ_INS10_ILi2ELi4ELi3EEES13_NSR_INS5_IJS14_S1H_EEENS5_IJS1H_SB_EEEEEEENS4_17SM75_U32x4_LDSM_NENS4_14SM90_TMA_STOREES1Y_NS4_17SM90_U32x4_STSM_NENS4_39AutoVectorizingCopyWithAssumedAlignmentILi128EEEEEEvvEEEEvNT_6ParamsE)
        /*0008*/ 	.word	0x0000004f


	//----- nvinfo : EIATTR_FRAME_SIZE
	.align		4
.L_19:
        /*000c*/ 	.byte	0x04, 0x11
        /*000e*/ 	.short	(.L_21 - .L_20)
	.align		4
.L_20:
        /*0010*/ 	.word	index@($__internal_2_$__cuda_sm10x_tcgen05_guardrail_trap_unallocated_columns_being_dealloced)
        /*0014*/ 	.word	0x00000000


	//----- nvinfo : EIATTR_FRAME_SIZE
	.align		4
.L_21:
        /*0018*/ 	.byte	0x04, 0x11
        /*001a*/ 	.short	(.L_23 - .L_22)
	.align		4
.L_22:
        /*001c*/ 	.word	index@($__internal_1_$__cuda_sm10x_tcgen05_guardrail_trap_phase_invalid_during_alloc)
        /*0020*/ 	.word	0x00000000


	//----- nvinfo : EIATTR_FRAME_SIZE
	.align		4
.L_23:
        /*0024*/ 	.byte	0x04, 0x11
        /*0026*/ 	.short	(.L_25 - .L_24)
	.align		4
.L_24:
        /*0028*/ 	.word	index@($__internal_0_$__cuda_sm10x_tcgen05_guardrail_trap_col_being_dealloced_not_returned_by_alloc)
        /*002c*/ 	.word	0x00000000


	//----- nvinfo : EIATTR_FRAME_SIZE
	.align		4
.L_25:
        /*0030*/ 	.byte	0x04, 0x11
        /*0032*/ 	.short	(.L_27 - .L_26)
	.align		4
.L_26:
        /*0034*/ 	.word	index@(_ZN7cutlass13device_kernelINS_4gemm6kernel13GemmUniversalIN4cute5tupleIJiiiiEEENS1_10collective13CollectiveMmaINS1_35MainloopSm100TmaUmmaWarpSpecializedILi6ELi2ELi4ENS5_IJNS4_1CILi1EEESB_SB_EEEEENS5_IJNSA_ILi64EEESE_NSA_ILi128EEEEEENS_10bfloat16_tENS5_IJlSB_lEEESH_SI_NS4_8TiledMMAINS4_8MMA_AtomIJNS4_20SM100_MMA_F16BF16_SSISH_SH_fLi64ELi64ELNS4_4UMMA5MajorE0ELSN_0ELNSM_7ScaleInE0ELSO_0EEEEEENS4_6LayoutISC_NS5_IJNSA_ILi0EEESS_SS_EEEEENS5_IJNS4_10UnderscoreESV_SV_EEEEENS4_13SM90_TMA_LOADENS4_14ComposedLayoutINS4_7SwizzleILi3ELi4ELi3EEENS4_18smem_ptr_flag_bitsILi16EEENSR_INS5_IJNSA_ILi8EEESE_EEENS5_IJSE_SB_EEEEEEEvNS4_8identityESY_S18_vS19_EENS_8epilogue10collective18CollectiveEpilogueINS1B_23Sm100TmaWarpSpecializedILi3ELi2ELi16ELb1ELb0EEEJSG_NS5_IJNSR_ISE_SB_EENSR_INSA_ILi32EEESB_EEEEESH_SI_SH_SI_NS1B_6fusion15FusionCallbacksIS1F_NS1K_17LinearCombinationISH_fSH_fLNS_15FloatRoundStyleE2EEESG_S1J_JEEENS4_5SM1004TMEM4LOAD26SM100_TMEM_LOAD_16dp256b4xESY_NSZ_INS10_ILi2ELi4ELi3EEES13_NSR_INS5_IJS14_S1H_EEENS5_IJS1H_SB_EEEEEEENS4_17SM75_U32x4_LDSM_NENS4_14SM90_TMA_STOREES1Y_NS4_17SM90_U32x4_STSM_NENS4_39AutoVectorizingCopyWithAssumedAlignmentILi128EEEEEEvvEEEEvNT_6ParamsE)
        /*0038*/ 	.word	0x00000000


	//----- nvinfo : EIATTR_MIN_STACK_SIZE
	.align		4
.L_27:
        /*003c*/ 	.byte	0x04, 0x12
        /*003e*/ 	.short	(.L_29 - .L_28)
	.align		4
.L_28:
        /*0040*/ 	.word	index@(_ZN7cutlass13device_kernelINS_4gemm6kernel13GemmUniversalIN4cute5tupleIJiiiiEEENS1_10collective13CollectiveMmaINS1_35MainloopSm100TmaUmmaWarpSpecializedILi6ELi2ELi4ENS5_IJNS4_1CILi1EEESB_SB_EEEEENS5_IJNSA_ILi64EEESE_NSA_ILi128EEEEEENS_10bfloat16_tENS5_IJlSB_lEEESH_SI_NS4_8TiledMMAINS4_8MMA_AtomIJNS4_20SM100_MMA_F16BF16_SSISH_SH_fLi64ELi64ELNS4_4UMMA5MajorE0ELSN_0ELNSM_7ScaleInE0ELSO_0EEEEEENS4_6LayoutISC_NS5_IJNSA_ILi0EEESS_SS_EEEEENS5_IJNS4_10UnderscoreESV_SV_EEEEENS4_13SM90_TMA_LOADENS4_14ComposedLayoutINS4_7SwizzleILi3ELi4ELi3EEENS4_18smem_ptr_flag_bitsILi16EEENSR_INS5_IJNSA_ILi8EEESE_EEENS5_IJSE_SB_EEEEEEEvNS4_8identityESY_S18_vS19_EENS_8epilogue10collective18CollectiveEpilogueINS1B_23Sm100TmaWarpSpecializedILi3ELi2ELi16ELb1ELb0EEEJSG_NS5_IJNSR_ISE_SB_EENSR_INSA_ILi32EEESB_EEEEESH_SI_SH_SI_NS1B_6fusion15FusionCallbacksIS1F_NS1K_17LinearCombinationISH_fSH_fLNS_15FloatRoundStyleE2EEESG_S1J_JEEENS4_5SM1004TMEM4LOAD26SM100_TMEM_LOAD_16dp256b4xESY_NSZ_INS10_ILi2ELi4ELi3EEES13_NSR_INS5_IJS14_S1H_EEENS5_IJS1H_SB_EEEEEEENS4_17SM75_U32x4_LDSM_NENS4_14SM90_TMA_STOREES1Y_NS4_17SM90_U32x4_STSM_NENS4_39AutoVectorizingCopyWithAssumedAlignmentILi128EEEEEEvvEEEEvNT_6ParamsE)
        /*0044*/ 	.word	0x00000000
.L_29:


//--------------------- .nv.compat                --------------------------
	.section	.nv.compat,"",@"SHT_CUDA_COMPAT_INFO"
	.align	4
        /*0000*/ 	.byte	0x02, 0x09, 0x01, 0x00, 0x02, 0x02, 0x02, 0x00, 0x02, 0x05, 0x05, 0x00, 0x03, 0x07, 0x01, 0x01
        /*0010*/ 	.byte	0x02, 0x03, 0x01, 0x00, 0x02, 0x06, 0x01, 0x00, 0x04, 0x0b, 0x08, 0x00, 0x09, 0x00, 0x00, 0x00
        /*0020*/ 	.byte	0x00, 0x00, 0x00, 0x00


//--------------------- .nv.info._ZN7cutlass13device_kernelINS_4gemm6kernel13GemmUniversalIN4cute5tupleIJiiiiEEENS1_10collective13CollectiveMmaINS1_35MainloopSm100TmaUmmaWarpSpecializedILi6ELi2ELi4ENS5_IJNS4_1CILi1EEESB_SB_EEEEENS5_IJNSA_ILi64EEESE_NSA_ILi128EEEEEENS_10bfloat16_tENS5_IJlSB_lEEESH_SI_NS4_8TiledMMAINS4_8MMA_AtomIJNS4_20SM100_MMA_F16BF16_SSISH_SH_fLi64ELi64ELNS4_4UMMA5MajorE0ELSN_0ELNSM_7ScaleInE0ELSO_0EEEEEENS4_6LayoutISC_NS5_IJNSA_ILi0EEESS_SS_EEEEENS5_IJNS4_10UnderscoreESV_SV_EEEEENS4_13SM90_TMA_LOADENS4_14ComposedLayoutINS4_7SwizzleILi3ELi4ELi3EEENS4_18smem_ptr_flag_bitsILi16EEENSR_INS5_IJNSA_ILi8EEESE_EEENS5_IJSE_SB_EEEEEEEvNS4_8identityESY_S18_vS19_EENS_8epilogue10collective18CollectiveEpilogueINS1B_23Sm100TmaWarpSpecializedILi3ELi2ELi16ELb1ELb0EEEJSG_NS5_IJNSR_ISE_SB_EENSR_INSA_ILi32EEESB_EEEEESH_SI_SH_SI_NS1B_6fusion15FusionCallbacksIS1F_NS1K_17LinearCombinationISH_fSH_fLNS_15FloatRoundStyleE2EEESG_S1J_JEEENS4_5SM1004TMEM4LOAD26SM100_TMEM_LOAD_16dp256b4xESY_NSZ_INS10_ILi2ELi4ELi3EEES13_NSR_INS5_IJS14_S1H_EEENS5_IJS1H_SB_EEEEEEENS4_17SM75_U32x4_LDSM_NENS4_14SM90_TMA_STOREES1Y_NS4_17SM90_U32x4_STSM_NENS4_39AutoVectorizingCopyWithAssumedAlignmentILi128EEEEEEvvEEEEvNT_6ParamsE --------------------------
	.section	.nv.info._ZN7cutlass13device_kernelINS_4gemm6kernel13GemmUniversalIN4cute5tupleIJiiiiEEENS1_10collective13CollectiveMmaINS1_35MainloopSm100TmaUmmaWarpSpecializedILi6ELi2ELi4ENS5_IJNS4_1CILi1EEESB_SB_EEEEENS5_IJNSA_ILi64EEESE_NSA_ILi128EEEEEENS_10bfloat16_tENS5_IJlSB_lEEESH_SI_NS4_8TiledMMAINS4_8MMA_AtomIJNS4_20SM100_MMA_F16BF16_SSISH_SH_fLi64ELi64ELNS4_4UMMA5MajorE0ELSN_0ELNSM_7ScaleInE0ELSO_0EEEEEENS4_6LayoutISC_NS5_IJNSA_ILi0EEESS_SS_EEEEENS5_IJNS4_10UnderscoreESV_SV_EEEEENS4_13SM90_TMA_LOADENS4_14ComposedLayoutINS4_7SwizzleILi3ELi4ELi3EEENS4_18smem_ptr_flag_bitsILi16EEENSR_INS5_IJNSA_ILi8EEESE_EEENS5_IJSE_SB_EEEEEEEvNS4_8identityESY_S18_vS19_EENS_8epilogue10collective18CollectiveEpilogueINS1B_23Sm100TmaWarpSpecializedILi3ELi2ELi16ELb1ELb0EEEJSG_NS5_IJNSR_ISE_SB_EENSR_INSA_ILi32EEESB_EEEEESH_SI_SH_SI_NS1B_6fusion15FusionCallbacksIS1F_NS1K_17LinearCombinationISH_fSH_fLNS_15FloatRoundStyleE2EEESG_S1J_JEEENS4_5SM1004TMEM4LOAD26SM100_TMEM_LOAD_16dp256b4xESY_NSZ_INS10_ILi2ELi4ELi3EEES13_NSR_INS5_IJS14_S1H_EEENS5_IJS1H_SB_EEEEEEENS4_17SM75_U32x4_LDSM_NENS4_14SM90_TMA_STOREES1Y_NS4_17SM90_U32x4_STSM_NENS4_39AutoVectorizingCopyWithAssumedAlignmentILi128EEEEEEvvEEEEvNT_6ParamsE,"",@"SHT_CUDA_INFO"
	.sectionflags	@""
	.align	4


	//----- nvinfo : EIATTR_CUDA_API_VERSION
	.align		4
        /*0000*/ 	.byte	0x04, 0x37
        /*0002*/ 	.short	(.L_31 - .L_30)
.L_30:
        /*0004*/ 	.word	0x00000082


	//----- nvinfo : EIATTR_KPARAM_INFO
	.align		4
.L_31:
        /*0008*/ 	.byte	0x04, 0x17
        /*000a*/ 	.short	(.L_33 - .L_32)
.L_32:
        /*000c*/ 	.word	0x00000000
        /*0010*/ 	.short	0x0000
        /*0012*/ 	.short	0x0000
        /*0014*/ 	.byte	0x00, 0xf0, 0x01, 0x20


	//----- nvinfo : EIATTR_AT_ENTRY_FRAGMENTS
	.align		4
.L_33:
        /*0018*/ 	.byte	0x04, 0x4f
        /*001a*/ 	.short	(.L_35 - .L_34)


	//   ....[0]....
.L_34:
        /*001c*/ 	.word	0x00000006


	//----- nvinfo : EIATTR_RESERVED_SMEM_USED
	.align		4
.L_35:
        /*0020*/ 	.byte	0x01, 0x41
	.zero		2


	//----- nvinfo : EIATTR_SPARSE_MMA_MASK
	.align		4
        /*0024*/ 	.byte	0x03, 0x50
        /*0026*/ 	.short	0x0000


	//----- nvinfo : EIATTR_TCGEN05_1CTA_USED
	.align		4
        /*0028*/ 	.byte	0x01, 0x51
	.zero		2


	//----- nvinfo : EIATTR_MAXREG_COUNT
	.align		4
        /*002c*/ 	.byte	0x03, 0x1b
        /*002e*/ 	.short	0x00ff


	//----- nvinfo : EIATTR_NUM_BARRIERS
	.align		4
        /*0030*/ 	.byte	0x02, 0x4c
        /*0032*/ 	.byte	0x07
	.zero		1


	//----- nvinfo : EIATTR_EXTERNS
	.align		4
        /*0034*/ 	.byte	0x04, 0x0f
        /*0036*/ 	.short	(.L_37 - .L_36)


	//   ....[0]....
	.align		4
.L_36:
        /*0038*/ 	.word	index@(__assertfail)


	//----- nvinfo : EIATTR_MERCURY_ISA_VERSION
	.align		4
.L_37:
        /*003c*/ 	.byte	0x03, 0x5f
        /*003e*/ 	.short	0x0101


	//----- nvinfo : EIATTR_INT_WARP_WIDE_INSTR_OFFSETS
	.align		4
        /*0040*/ 	.byte	0x04, 0x31
        /*0042*/ 	.short	(.L_39 - .L_38)


	//   ....[0]....
.L_38:
        /*0044*/ 	.word	0x00001f40


	//   ....[1]....
        /*0048*/ 	.word	0x00003cc0


	//   ....[2]....
        /*004c*/ 	.word	0x00003cf0


	//   ....[3]....
        /*0050*/ 	.word	0x00003d40


	//   ....[4]....
        /*0054*/ 	.word	0x00004620


	//   ....[5]....
        /*0058*/ 	.word	0x00004640


	//   ....[6]....
        /*005c*/ 	.word	0x00004910


	//   ....[7]....
        /*0060*/ 	.word	0x00004a40


	//----- nvinfo : EIATTR_COOP_GROUP_MASK_REGIDS
	.align		4
.L_39:
        /*0064*/ 	.byte	0x04, 0x29
        /*0066*/ 	.short	(.L_41 - .L_40)


	//   ....[0]....
.L_40:
        /*0068*/ 	.word	0xffffffff


	//   ....[1]....
        /*006c*/ 	.word	0xffffffff


	//   ....[2]....
        /*0070*/ 	.word	0xffffffff


	//   ....[3]....
        /*0074*/ 	.word	0xffffffff


	//   ....[4]....
        /*0078*/ 	.word	0xffffffff


	//   ....[5]....
        /*007c*/ 	.word	0xffffffff


	//   ....[6]....
        /*0080*/ 	.word	0xffffffff


	//   ....[7]....
        /*0084*/ 	.word	0xffffffff


	//   ....[8]....
        /*0088*/ 	.word	0xffffffff


	//   ....[9]....
        /*008c*/ 	.word	0xffffffff


	//   ....[10]....
        /*0090*/ 	.word	0xffffffff


	//   ....[11]....
        /*0094*/ 	.word	0xffffffff


	//   ....[12]....
        /*0098*/ 	.word	0xffffffff


	//----- nvinfo : EIATTR_COOP_GROUP_INSTR_OFFSETS
	.align		4
.L_41:
        /*009c*/ 	.byte	0x04, 0x28
        /*009e*/ 	.short	(.L_43 - .L_42)


	//   ....[0]....
.L_42:
        /*00a0*/ 	.word	0x00000090


	//   ....[1]....
        /*00a4*/ 	.word	0x000004d0


	//   ....[2]....
        /*00a8*/ 	.word	0x00000680


	//   ....[3]....
        /*00ac*/ 	.word	0x00000800


	//   ....[4]....
        /*00b0*/ 	.word	0x00000900


	//   ....[5]....
        /*00b4*/ 	.word	0x00000a70


	//   ....[6]....
        /*00b8*/ 	.word	0x00000c10


	//   ....[7]....
        /*00bc*/ 	.word	0x00001e20


	//   ....[8]....
        /*00c0*/ 	.word	0x00002d20


	//   ....[9]....
        /*00c4*/ 	.word	0x00002f30


	//   ....[10]....
        /*00c8*/ 	.word	0x00002f60


	//   ....[11]....
        /*00cc*/ 	.word	0x00003bb0


	//   ....[12]....
        /*00d0*/ 	.word	0x00003de0


	//----- nvinfo : EIATTR_VRC_CTA_INIT_COUNT
	.align		4
.L_43:
        /*00d4*/ 	.byte	0x02, 0x4a
        /*00d6*/ 	.byte	0x80
	.zero		1


	//----- nvinfo : EIATTR_SYSCALL_OFFSETS
	.align		4
        /*00d8*/ 	.byte	0x04, 0x46
        /*00da*/ 	.short	(.L_45 - .L_44)


	//   ....[0]....
.L_44:
        /*00dc*/ 	.word	0x00005620


	//   ....[1]....
        /*00e0*/ 	.word	0x00005710


	//   ....[2]....
        /*00e4*/ 	.word	0x00005ef0


	//   ....[3]....
        /*00e8*/ 	.word	0x00006830


	//----- nvinfo : EIATTR_MBARRIER_INSTR_OFFSETS
	.align		4
.L_45:
        /*00ec*/ 	.byte	0x04, 0x39
        /*00ee*/ 	.short	(.L_47 - .L_46)


	//   ....[0]....
.L_46:
        /*00f0*/ 	.word	0x000005b0
        /*00f4*/ 	.word	0x000000ff
        /*00f8*/ 	.word	0x00000000
        /*00fc*/ 	.short	0x0100
        /*00fe*/ 	.byte	0x05
	.zero		1


	//   ....[1]....
        /*0100*/ 	.word	0x000005c0
        /*0104*/ 	.word	0x000000ff
        /*0108*/ 	.word	0x00000030
        /*010c*/ 	.short	0x0100
        /*010e*/ 	.byte	0x05
	.zero		1


	//   ....[2]....
        /*0110*/ 	.word	0x000005d0
        /*0114*/ 	.word	0x000000ff
        /*0118*/ 	.word	0x00000008
        /*011c*/ 	.short	0x0100
        /*011e*/ 	.byte	0x05
	.zero		1


	//   ....[3]....
        /*0120*/ 	.word	0x000005e0
        /*0124*/ 	.word	0x000000ff
        /*0128*/ 	.word	0x00000038
        /*012c*/ 	.short	0x0100
        /*012e*/ 	.byte	0x05
	.zero		1


	//   ....[4]....
        /*0130*/ 	.word	0x000005f0
        /*0134*/ 	.word	0x000000ff
        /*0138*/ 	.word	0x00000010
        /*013c*/ 	.short	0x0100
        /*013e*/ 	.byte	0x05
	.zero		1


	//   ....[5]....
        /*0140*/ 	.word	0x00000600
        /*0144*/ 	.word	0x000000ff
        /*0148*/ 	.word	0x00000040
        /*014c*/ 	.short	0x0100
        /*014e*/ 	.byte	0x05
	.zero		1


	//   ....[6]....
        /*0150*/ 	.word	0x00000610
        /*0154*/ 	.word	0x000000ff
        /*0158*/ 	.word	0x00000018
        /*015c*/ 	.short	0x0100
        /*015e*/ 	.byte	0x05
	.zero		1


	//   ....[7]....
        /*0160*/ 	.word	0x00000620
        /*0164*/ 	.word	0x000000ff
        /*0168*/ 	.word	0x00000048
        /*016c*/ 	.short	0x0100
        /*016e*/ 	.byte	0x05
	.zero		1


	//   ....[8]....
        /*0170*/ 	.word	0x00000630
        /*0174*/ 	.word	0x000000ff
        /*0178*/ 	.word	0x00000020
        /*017c*/ 	.short	0x0100
        /*017e*/ 	.byte	0x05
	.zero		1


	//   ....[9]....
        /*0180*/ 	.word	0x00000640
        /*0184*/ 	.word	0x000000ff
        /*0188*/ 	.word	0x00000050
        /*018c*/ 	.short	0x0100
        /*018e*/ 	.byte	0x05
	.zero		1


	//   ....[10]....
        /*0190*/ 	.word	0x00000650
        /*0194*/ 	.word	0x000000ff
        /*0198*/ 	.word	0x00000028
        /*019c*/ 	.short	0x0100
        /*019e*/ 	.byte	0x05
	.zero		1


	//   ....[11]....
        /*01a0*/ 	.word	0x00000660
        /*01a4*/ 	.word	0x000000ff
        /*01a8*/ 	.word	0x00000058
        /*01ac*/ 	.short	0x0100
        /*01ae*/ 	.byte	0x05
	.zero		1


	//   ....[12]....
        /*01b0*/ 	.word	0x00000790
        /*01b4*/ 	.word	0x000000ff
        /*01b8*/ 	.word	0x00000060
        /*01bc*/ 	.short	0x0100
        /*01be*/ 	.byte	0x07
	.zero		1


	//   ....[13]....
        /*01c0*/ 	.word	0x000007a0
        /*01c4*/ 	.word	0x000000ff
        /*01c8*/ 	.word	0x00000078
        /*01cc*/ 	.short	0x0100
        /*01ce*/ 	.byte	0x07
	.zero		1


	//   ....[14]....
        /*01d0*/ 	.word	0x000007b0
        /*01d4*/ 	.word	0x000000ff
        /*01d8*/ 	.word	0x00000068
        /*01dc*/ 	.short	0x0100
        /*01de*/ 	.byte	0x07
	.zero		1


	//   ....[15]....
        /*01e0*/ 	.word	0x000007c0
        /*01e4*/ 	.word	0x000000ff
        /*01e8*/ 	.word	0x00000080
        /*01ec*/ 	.short	0x0100
        /*01ee*/ 	.byte	0x07
	.zero		1


	//   ....[16]....
        /*01f0*/ 	.word	0x000007d0
        /*01f4*/ 	.word	0x000000ff
        /*01f8*/ 	.word	0x00000070
        /*01fc*/ 	.short	0x0100
        /*01fe*/ 	.byte	0x07
	.zero		1


	//   ....[17]....
        /*0200*/ 	.word	0x000007e0
        /*0204*/ 	.word	0x000000ff
        /*0208*/ 	.word	0x00000088
        /*020c*/ 	.short	0x0100
        /*020e*/ 	.byte	0x07
	.zero		1


	//   ....[18]....
        /*0210*/ 	.word	0x000008d0
        /*0214*/ 	.word	0x000000ff
        /*0218*/ 	.word	0x00000090
        /*021c*/ 	.short	0x0100
        /*021e*/ 	.byte	0x05
	.zero		1


	//   ....[19]....
        /*0220*/ 	.word	0x000008e0
        /*0224*/ 	.word	0x000000ff
        /*0228*/ 	.word	0x00000098
        /*022c*/ 	.short	0x0100
        /*022e*/ 	.byte	0x05
	.zero		1


	//   ....[20]....
        /*0230*/ 	.word	0x00000a20
        /*0234*/ 	.word	0x000000ff
        /*0238*/ 	.word	0x000000a0
        /*023c*/ 	.short	0x0100
        /*023e*/ 	.byte	0x05
	.zero		1


	//   ....[21]....
        /*0240*/ 	.word	0x00000a30
        /*0244*/ 	.word	0x000000ff
        /*0248*/ 	.word	0x000000b0
        /*024c*/ 	.short	0x0100
        /*024e*/ 	.byte	0x05
	.zero		1


	//   ....[22]....
        /*0250*/ 	.word	0x00000a40
        /*0254*/ 	.word	0x000000ff
        /*0258*/ 	.word	0x000000a8
        /*025c*/ 	.short	0x0100
        /*025e*/ 	.byte	0x05
	.zero		1


	//   ....[23]....
        /*0260*/ 	.word	0x00000a50
        /*0264*/ 	.word	0x000000ff
        /*0268*/ 	.word	0x000000b8
        /*026c*/ 	.short	0x0100
        /*026e*/ 	.byte	0x05
	.zero		1


	//   ....[24]....
        /*0270*/ 	.word	0x00000b80
        /*0274*/ 	.word	0x000000ff
        /*0278*/ 	.word	0x000000c0
        /*027c*/ 	.short	0x0100
        /*027e*/ 	.byte	0x07
	.zero		1


	//   ....[25]....
        /*0280*/ 	.word	0x00000b90
        /*0284*/ 	.word	0x000000ff
        /*0288*/ 	.word	0x000000e0
        /*028c*/ 	.short	0x0100
        /*028e*/ 	.byte	0x07
	.zero		1


	//   ....[26]....
        /*0290*/ 	.word	0x00000ba0
        /*0294*/ 	.word	0x000000ff
        /*0298*/ 	.word	0x000000c8
        /*029c*/ 	.short	0x0100
        /*029e*/ 	.byte	0x07
	.zero		1


	//   ....[27]....
        /*02a0*/ 	.word	0x00000bb0
        /*02a4*/ 	.word	0x000000ff
        /*02a8*/ 	.word	0x000000e8
        /*02ac*/ 	.short	0x0100
        /*02ae*/ 	.byte	0x07
	.zero		1


	//   ....[28]....
        /*02b0*/ 	.word	0x00000bc0
        /*02b4*/ 	.word	0x000000ff
        /*02b8*/ 	.word	0x000000d0
        /*02bc*/ 	.short	0x0100
        /*02be*/ 	.byte	0x07
	.zero		1


	//   ....[29]....
        /*02c0*/ 	.word	0x00000bd0
        /*02c4*/ 	.word	0x000000ff
        /*02c8*/ 	.word	0x000000f0
        /*02cc*/ 	.short	0x0100
        /*02ce*/ 	.byte	0x07
	.zero		1


	//   ....[30]....
        /*02d0*/ 	.word	0x00000be0
        /*02d4*/ 	.word	0x000000ff
        /*02d8*/ 	.word	0x000000d8
        /*02dc*/ 	.short	0x0100
        /*02de*/ 	.byte	0x07
	.zero		1


	//   ....[31]....
        /*02e0*/ 	.word	0x00000bf0
        /*02e4*/ 	.word	0x000000ff
        /*02e8*/ 	.word	0x000000f8
        /*02ec*/ 	.short	0x0100
        /*02ee*/ 	.byte	0x07
	.zero		1


	//   ....[32]....
        /*02f0*/ 	.word	0x00000ce0
        /*02f4*/ 	.word	0x000000ff
        /*02f8*/ 	.word	0x00000100
        /*02fc*/ 	.short	0x0100
        /*02fe*/ 	.byte	0x05
	.zero		1


	//   ....[33]....
        /*0300*/ 	.word	0x00000cf0
        /*0304*/ 	.word	0x000000ff
        /*0308*/ 	.word	0x00000110
        /*030c*/ 	.short	0x0100
        /*030e*/ 	.byte	0x05
	.zero		1


	//   ....[34]....
        /*0310*/ 	.word	0x00000d00
        /*0314*/ 	.word	0x000000ff
        /*0318*/ 	.word	0x00000108
        /*031c*/ 	.short	0x0100
        /*031e*/ 	.byte	0x05
	.zero		1


	//   ....[35]....
        /*0320*/ 	.word	0x00000d10
        /*0324*/ 	.word	0x000000ff
        /*0328*/ 	.word	0x00000118
        /*032c*/ 	.short	0x0100
        /*032e*/ 	.byte	0x05
	.zero		1


	//   ....[36]....
        /*0330*/ 	.word	0x000015e0
        /*0334*/ 	.word	0x00000002
        /*0338*/ 	.word	0x00000110
        /*033c*/ 	.short	0x010a
        /*033e*/ 	.byte	0xff
	.zero		1


	//   ....[37]....
        /*0340*/ 	.word	0x00001610
        /*0344*/ 	.word	0x00000002
        /*0348*/ 	.word	0x00000100
        /*034c*/ 	.short	0x0101
        /*034e*/ 	.byte	0xff
	.zero		1


	//   ....[38]....
        /*0350*/ 	.word	0x000016e0
        /*0354*/ 	.word	0x000000ff
        /*0358*/ 	.word	0x00000030
        /*035c*/ 	.short	0x010a
        /*035e*/ 	.byte	0x08
	.zero		1


	//   ....[39]....
        /*0360*/ 	.word	0x00001780
        /*0364*/ 	.word	0x000000ff
        /*0368*/ 	.word	0x00000030
        /*036c*/ 	.short	0x010a
        /*036e*/ 	.byte	0x21
	.zero		1


	//   ....[40]....
        /*0370*/ 	.word	0x000018d0
        /*0374*/ 	.word	0x000000ff
        /*0378*/ 	.word	0x00000030
        /*037c*/ 	.short	0x010a
        /*037e*/ 	.byte	0x08
	.zero		1


	//   ....[41]....
        /*0380*/ 	.word	0x00001a90
        /*0384*/ 	.word	0x000000ff
        /*0388*/ 	.word	0x00000098
        /*038c*/ 	.short	0x0101
        /*038e*/ 	.byte	0x04
	.zero		1


	//   ....[42]....
        /*0390*/ 	.word	0x00001ab0
        /*0394*/ 	.word	0x000000ff
        /*0398*/ 	.word	0x00000030
        /*039c*/ 	.short	0x010a
        /*039e*/ 	.byte	0x08
	.zero		1


	//   ....[43]....
        /*03a0*/ 	.word	0x00001b30
        /*03a4*/ 	.word	0x000000ff
        /*03a8*/ 	.word	0x00000030
        /*03ac*/ 	.short	0x010a
        /*03ae*/ 	.byte	0x21
	.zero		1


	//   ....[44]....
        /*03b0*/ 	.word	0x00001c80
        /*03b4*/ 	.word	0x000000ff
        /*03b8*/ 	.word	0x00000030
        /*03bc*/ 	.short	0x010a
        /*03be*/ 	.byte	0x08
	.zero		1


	//   ....[45]....
        /*03c0*/ 	.word	0x00001e50
        /*03c4*/ 	.word	0x00000002
        /*03c8*/ 	.word	0x000000a0
        /*03cc*/ 	.short	0x010a
        /*03ce*/ 	.byte	0xff
	.zero		1


	//   ....[46]....
        /*03d0*/ 	.word	0x00001f10
        /*03d4*/ 	.word	0x00000002
        /*03d8*/ 	.word	0x00000000
        /*03dc*/ 	.short	0x0101
        /*03de*/ 	.byte	0xff
	.zero		1


	//   ....[47]....
        /*03e0*/ 	.word	0x00002470
        /*03e4*/ 	.word	0x000000ff
        /*03e8*/ 	.word	0x00000000
        /*03ec*/ 	.short	0x010a
        /*03ee*/ 	.byte	0x05
	.zero		1


	//   ....[48]....
        /*03f0*/ 	.word	0x00002500
        /*03f4*/ 	.word	0x000000ff
        /*03f8*/ 	.word	0x00000000
        /*03fc*/ 	.short	0x010a
        /*03fe*/ 	.byte	0x05
	.zero		1


	//   ....[49]....
        /*0400*/ 	.word	0x00002590
        /*0404*/ 	.word	0x000000ff
        /*0408*/ 	.word	0x00000000
        /*040c*/ 	.short	0x010a
        /*040e*/ 	.byte	0x05
	.zero		1


	//   ....[50]....
        /*0410*/ 	.word	0x00002620
        /*0414*/ 	.word	0x000000ff
        /*0418*/ 	.word	0x00000000
        /*041c*/ 	.short	0x010a
        /*041e*/ 	.byte	0x05
	.zero		1


	//   ....[51]....
        /*0420*/ 	.word	0x000026b0
        /*0424*/ 	.word	0x000000ff
        /*0428*/ 	.word	0x00000000
        /*042c*/ 	.short	0x010a
        /*042e*/ 	.byte	0x05
	.zero		1


	//   ....[52]....
        /*0430*/ 	.word	0x00002750
        /*0434*/ 	.word	0x00000000
        /*0438*/ 	.word	0x00000000
        /*043c*/ 	.short	0x010a
        /*043e*/ 	.byte	0xff
	.zero		1


	//   ....[53]....
        /*0440*/ 	.word	0x00002870
        /*0444*/ 	.word	0x00000000
        /*0448*/ 	.word	0x00000100
        /*044c*/ 	.short	0x010a
        /*044e*/ 	.byte	0xff
	.zero		1


	//   ....[54]....
        /*0450*/ 	.word	0x000028e0
        /*0454*/ 	.word	0x00000000
        /*0458*/ 	.word	0x00000000
        /*045c*/ 	.short	0x0101
        /*045e*/ 	.byte	0xff
	.zero		1


	//   ....[55]....
        /*0460*/ 	.word	0x00002900
        /*0464*/ 	.word	0x000000ff
        /*0468*/ 	.word	0x000000b0
        /*046c*/ 	.short	0x010a
        /*046e*/ 	.byte	0x05
	.zero		1


	//   ....[56]....
        /*0470*/ 	.word	0x00002a20
        /*0474*/ 	.word	0x00000000
        /*0478*/ 	.word	0x000000a0
        /*047c*/ 	.short	0x010a
        /*047e*/ 	.byte	0xff
	.zero		1


	//   ....[57]....
        /*0480*/ 	.word	0x00002b20
        /*0484*/ 	.word	0x00000000
        /*0488*/ 	.word	0x00000000
        /*048c*/ 	.short	0x0101
        /*048e*/ 	.byte	0xff
	.zero		1


	//   ....[58]....
        /*0490*/ 	.word	0x00002bb0
        /*0494*/ 	.word	0x000000ff
        /*0498*/ 	.word	0x000000b0
        /*049c*/ 	.short	0x0106
        /*049e*/ 	.byte	0x05
	.zero		1


	//   ....[59]....
        /*04a0*/ 	.word	0x00002bd0
        /*04a4*/ 	.word	0x000000ff
        /*04a8*/ 	.word	0x000000b0
        /*04ac*/ 	.short	0x010a
        /*04ae*/ 	.byte	0x05
	.zero		1


	//   ....[60]....
        /*04b0*/ 	.word	0x00002c60
        /*04b4*/ 	.word	0x000000ff
        /*04b8*/ 	.word	0x000000b0
        /*04bc*/ 	.short	0x0106
        /*04be*/ 	.byte	0x04
	.zero		1


	//   ....[61]....
        /*04c0*/ 	.word	0x00002ca0
        /*04c4*/ 	.word	0x00000000
        /*04c8*/ 	.word	0x000000b0
        /*04cc*/ 	.short	0x010a
        /*04ce*/ 	.byte	0xff
	.zero		1


	//   ....[62]....
        /*04d0*/ 	.word	0x00003260
        /*04d4*/ 	.word	0x00000000
        /*04d8*/ 	.word	0x000000a0
        /*04dc*/ 	.short	0x010a
        /*04de*/ 	.byte	0xff
	.zero		1


	//   ....[63]....
        /*04e0*/ 	.word	0x00003370
        /*04e4*/ 	.word	0x00000003
        /*04e8*/ 	.word	0x00000000
        /*04ec*/ 	.short	0x0101
        /*04ee*/ 	.byte	0xff
	.zero		1


	//   ....[64]....
        /*04f0*/ 	.word	0x00003380
        /*04f4*/ 	.word	0x000000ff
        /*04f8*/ 	.word	0x00000000
        /*04fc*/ 	.short	0x010a
        /*04fe*/ 	.byte	0x07
	.zero		1


	//   ....[65]....
        /*0500*/ 	.word	0x00003400
        /*0504*/ 	.word	0x000000ff
        /*0508*/ 	.word	0x000000e0
        /*050c*/ 	.short	0x010a
        /*050e*/ 	.byte	0x06
	.zero		1


	//   ....[66]....
        /*0510*/ 	.word	0x000034d0
        /*0514*/ 	.word	0x000000ff
        /*0518*/ 	.word	0x00000000
        /*051c*/ 	.short	0x010a
        /*051e*/ 	.byte	0x0b
	.zero		1


	//   ....[67]....
        /*0520*/ 	.word	0x00003600
        /*0524*/ 	.word	0x000000ff
        /*0528*/ 	.word	0x00000000
        /*052c*/ 	.short	0x010a
        /*052e*/ 	.byte	0x22
	.zero		1


	//   ....[68]....
        /*0530*/ 	.word	0x000039e0
        /*0534*/ 	.word	0x000000ff
        /*0538*/ 	.word	0x00000000
        /*053c*/ 	.short	0x010a
        /*053e*/ 	.byte	0x06
	.zero		1


	//   ....[69]....
        /*0540*/ 	.word	0x00003a70
        /*0544*/ 	.word	0x000000ff
        /*0548*/ 	.word	0x00000000
        /*054c*/ 	.short	0x010a
        /*054e*/ 	.byte	0x06
	.zero		1


	//   ....[70]....
        /*0550*/ 	.word	0x00003b00
        /*0554*/ 	.word	0x000000ff
        /*0558*/ 	.word	0x00000000
        /*055c*/ 	.short	0x010a
        /*055e*/ 	.byte	0x06
	.zero		1


	//   ....[71]....
        /*0560*/ 	.word	0x00003b90
        /*0564*/ 	.word	0x000000ff
        /*0568*/ 	.word	0x00000000
        /*056c*/ 	.short	0x010a
        /*056e*/ 	.byte	0x07
	.zero		1


	//   ....[72]....
        /*0570*/ 	.word	0x00003fc0
        /*0574*/ 	.word	0x00000000
        /*0578*/ 	.word	0x000000a0
        /*057c*/ 	.short	0x010a
        /*057e*/ 	.byte	0xff
	.zero		1


	//   ....[73]....
        /*0580*/ 	.word	0x00004080
        /*0584*/ 	.word	0x00000000
        /*0588*/ 	.word	0x00000000
        /*058c*/ 	.short	0x0101
        /*058e*/ 	.byte	0xff
	.zero		1


	//   ....[74]....
        /*0590*/ 	.word	0x000043a0
        /*0594*/ 	.word	0x000000ff
        /*0598*/ 	.word	0x00000098
        /*059c*/ 	.short	0x010a
        /*059e*/ 	.byte	0x07
	.zero		1


	//   ....[75]....
        /*05a0*/ 	.word	0x000045c0
        /*05a4*/ 	.word	0x000000ff
        /*05a8*/ 	.word	0x00000078
        /*05ac*/ 	.short	0x010a
        /*05ae*/ 	.byte	0x0f
	.zero		1


	//   ....[76]....
        /*05b0*/ 	.word	0x000047c0
        /*05b4*/ 	.word	0x000000ff
        /*05b8*/ 	.word	0x00000060
        /*05bc*/ 	.short	0x010b
        /*05be*/ 	.byte	0x0f
	.zero		1


	//   ....[77]....
        /*05c0*/ 	.word	0x00004810
        /*05c4*/ 	.word	0x000000ff
        /*05c8*/ 	.word	0x00000000
        /*05cc*/ 	.short	0x0101
        /*05ce*/ 	.byte	0x10
	.zero		1


	//   ....[78]....
        /*05d0*/ 	.word	0x00004850
        /*05d4*/ 	.word	0x000000ff
        /*05d8*/ 	.word	0x00000078
        /*05dc*/ 	.short	0x010a
        /*05de*/ 	.byte	0x0d
	.zero		1


	//   ....[79]....
        /*05e0*/ 	.word	0x00004a90
        /*05e4*/ 	.word	0x000000ff
        /*05e8*/ 	.word	0x00000060
        /*05ec*/ 	.short	0x010b
        /*05ee*/ 	.byte	0x0d
	.zero		1


	//   ....[80]....
        /*05f0*/ 	.word	0x00004b00
        /*05f4*/ 	.word	0x000000ff
        /*05f8*/ 	.word	0x00000000
        /*05fc*/ 	.short	0x0101
        /*05fe*/ 	.byte	0x0f
	.zero		1


	//   ....[81]....
        /*0600*/ 	.word	0x00004b50
        /*0604*/ 	.word	0x000000ff
        /*0608*/ 	.word	0x00000000
        /*060c*/ 	.short	0x010a
        /*060e*/ 	.byte	0x04
	.zero		1


	//   ....[82]....
        /*0610*/ 	.word	0x00004be0
        /*0614*/ 	.word	0x000000ff
        /*0618*/ 	.word	0x00000000
        /*061c*/ 	.short	0x010a
        /*061e*/ 	.byte	0x04
	.zero		1


	//   ....[83]....
        /*0620*/ 	.word	0x00004c80
        /*0624*/ 	.word	0x00000000
        /*0628*/ 	.word	0x00000000
        /*062c*/ 	.short	0x010a
        /*062e*/ 	.byte	0xff
	.zero		1


	//   ....[84]....
        /*0630*/ 	.word	0x00004ff0
        /*0634*/ 	.word	0x00000000
        /*0638*/ 	.word	0x000000a0
        /*063c*/ 	.short	0x010a
        /*063e*/ 	.byte	0xff
	.zero		1


	//   ....[85]....
        /*0640*/ 	.word	0x00005100
        /*0644*/ 	.word	0x00000000
        /*0648*/ 	.word	0x00000000
        /*064c*/ 	.short	0x0101
        /*064e*/ 	.byte	0xff
	.zero		1


	//   ....[86]....
        /*0650*/ 	.word	0x00005b10
        /*0654*/ 	.word	0x00000002
        /*0658*/ 	.word	0x00000060
        /*065c*/ 	.short	0x010a
        /*065e*/ 	.byte	0xff
	.zero		1


	//   ....[87]....
        /*0660*/ 	.word	0x00005b50
        /*0664*/ 	.word	0x0000002c
        /*0668*/ 	.word	0x000000c0
        /*066c*/ 	.short	0x010a
        /*066e*/ 	.byte	0xff
	.zero		1


	//   ....[88]....
        /*0670*/ 	.word	0x00005c40
        /*0674*/ 	.word	0x00000002
        /*0678*/ 	.word	0x00000060
        /*067c*/ 	.short	0x010a
        /*067e*/ 	.byte	0xff
	.zero		1


	//   ....[89]....
        /*0680*/ 	.word	0x00005dd0
        /*0684*/ 	.word	0x0000002c
        /*0688*/ 	.word	0x000000c0
        /*068c*/ 	.short	0x010a
        /*068e*/ 	.byte	0xff
	.zero		1


	//   ....[90]....
        /*0690*/ 	.word	0x00006590
        /*0694*/ 	.word	0x00000000
        /*0698*/ 	.word	0x00000000
        /*069c*/ 	.short	0x0101
        /*069e*/ 	.byte	0xff
	.zero		1


	//   ....[91]....
        /*06a0*/ 	.word	0x000065a0
        /*06a4*/ 	.word	0x00000002
        /*06a8*/ 	.word	0x00000060
        /*06ac*/ 	.short	0x010a
        /*06ae*/ 	.byte	0xff
	.zero		1


	//   ....[92]....
        /*06b0*/ 	.word	0x00006660
        /*06b4*/ 	.word	0x00000002
        /*06b8*/ 	.word	0x00000060
        /*06bc*/ 	.short	0x010a
        /*06be*/ 	.byte	0xff
	.zero		1


	//   ....[93]....
        /*06c0*/ 	.word	0x000069c0
        /*06c4*/ 	.word	0x000000ff
        /*06c8*/ 	.word	0x00000000
        /*06cc*/ 	.short	0x0101
        /*06ce*/ 	.byte	0x05
	.zero		1


	//   ....[94]....
        /*06d0*/ 	.word	0x00006f50
        /*06d4*/ 	.word	0x00000000
        /*06d8*/ 	.word	0x00000000
        /*06dc*/ 	.short	0x0101
        /*06de*/ 	.byte	0xff
	.zero		1


	//   ....[95]....
        /*06e0*/ 	.word	0x000071c0
        /*06e4*/ 	.word	0x000000ff
        /*06e8*/ 	.word	0x00000000
        /*06ec*/ 	.short	0x0101
        /*06ee*/ 	.byte	0x04
	.zero		1


	//   ....[96]....
        /*06f0*/ 	.word	0x000071e0
        /*06f4*/ 	.word	0x00000002
        /*06f8*/ 	.word	0x00000110
        /*06fc*/ 	.short	0x010a
        /*06fe*/ 	.byte	0xff
	.zero		1


	//   ....[97]....
        /*0700*/ 	.word	0x00007240
        /*0704*/ 	.word	0x00000002
        /*0708*/ 	.word	0x00000030
        /*070c*/ 	.short	0x010a
        /*070e*/ 	.byte	0xff
	.zero		1


	//   ....[98]....
        /*0710*/ 	.word	0x000072a0
        /*0714*/ 	.word	0x00000002
        /*0718*/ 	.word	0x00000030
        /*071c*/ 	.short	0x010a
        /*071e*/ 	.byte	0xff
	.zero		1


	//   ....[99]....
        /*0720*/ 	.word	0x000072f0
        /*0724*/ 	.word	0x00000002
        /*0728*/ 	.word	0x000000a0
        /*072c*/ 	.short	0x010a
        /*072e*/ 	.byte	0xff
	.zero		1


	//   ....[100]....
        /*0730*/ 	.word	0x00007350
        /*0734*/ 	.word	0x00000000
        /*0738*/ 	.word	0x00000000
        /*073c*/ 	.short	0x010a
        /*073e*/ 	.byte	0xff
	.zero		1


	//   ....[101]....
        /*0740*/ 	.word	0x000073b0
        /*0744*/ 	.word	0x00000000
        /*0748*/ 	.word	0x00000000
        /*074c*/ 	.short	0x010a
        /*074e*/ 	.byte	0xff
	.zero		1


	//   ....[102]....
        /*0750*/ 	.word	0x00007410
        /*0754*/ 	.word	0x00000000
        /*0758*/ 	.word	0x00000000
        /*075c*/ 	.short	0x010a
        /*075e*/ 	.byte	0xff
	.zero		1


	//   ....[103]....
        /*0760*/ 	.word	0x00007470
        /*0764*/ 	.word	0x00000000
        /*0768*/ 	.word	0x00000000
        /*076c*/ 	.short	0x010a
        /*076e*/ 	.byte	0xff
	.zero		1


	//   ....[104]....
        /*0770*/ 	.word	0x000074d0
        /*0774*/ 	.word	0x00000000
        /*0778*/ 	.word	0x00000000
        /*077c*/ 	.short	0x010a
        /*077e*/ 	.byte	0xff
	.zero		1


	//   ....[105]....
        /*0780*/ 	.word	0x00007520
        /*0784*/ 	.word	0x00000000
        /*0788*/ 	.word	0x00000100
        /*078c*/ 	.short	0x010a
        /*078e*/ 	.byte	0xff
	.zero		1


	//   ....[106]....
        /*0790*/ 	.word	0x00007580
        /*0794*/ 	.word	0x00000000
        /*0798*/ 	.word	0x000000b0
        /*079c*/ 	.short	0x010a
        /*079e*/ 	.byte	0xff
	.zero		1


	//   ....[107]....
        /*07a0*/ 	.word	0x000075d0
        /*07a4*/ 	.word	0x00000000
        /*07a8*/ 	.word	0x000000a0
        /*07ac*/ 	.short	0x010a
        /*07ae*/ 	.byte	0xff
	.zero		1


	//   ....[108]....
        /*07b0*/ 	.word	0x00007630
        /*07b4*/ 	.word	0x00000000
        /*07b8*/ 	.word	0x000000b0
        /*07bc*/ 	.short	0x010a
        /*07be*/ 	.byte	0xff
	.zero		1


	//   ....[109]....
        /*07c0*/ 	.word	0x00007680
        /*07c4*/ 	.word	0x00000000
        /*07c8*/ 	.word	0x000000a0
        /*07cc*/ 	.short	0x010a
        /*07ce*/ 	.byte	0xff
	.zero		1


	//   ....[110]....
        /*07d0*/ 	.word	0x000076e0
        /*07d4*/ 	.word	0x00000002
        /*07d8*/ 	.word	0x000000e0
        /*07dc*/ 	.short	0x010a
        /*07de*/ 	.byte	0xff
	.zero		1


	//   ....[111]....
        /*07e0*/ 	.word	0x00007740
        /*07e4*/ 	.word	0x00000000
        /*07e8*/ 	.word	0x00000000
        /*07ec*/ 	.short	0x010a
        /*07ee*/ 	.byte	0xff
	.zero		1


	//   ....[112]....
        /*07f0*/ 	.word	0x000077a0
        /*07f4*/ 	.word	0x00000000
        /*07f8*/ 	.word	0x00000000
        /*07fc*/ 	.short	0x010a
        /*07fe*/ 	.byte	0xff
	.zero		1


	//   ....[113]....
        /*0800*/ 	.word	0x00007800
        /*0804*/ 	.word	0x00000000
        /*0808*/ 	.word	0x00000000
        /*080c*/ 	.short	0x010a
        /*080e*/ 	.byte	0xff
	.zero		1


	//   ....[114]....
        /*0810*/ 	.word	0x00007860
        /*0814*/ 	.word	0x00000000
        /*0818*/ 	.word	0x00000000
        /*081c*/ 	.short	0x010a
        /*081e*/ 	.byte	0xff
	.zero		1


	//   ....[115]....
        /*0820*/ 	.word	0x000078c0
        /*0824*/ 	.word	0x00000000
        /*0828*/ 	.word	0x00000000
        /*082c*/ 	.short	0x010a
        /*082e*/ 	.byte	0xff
	.zero		1


	//   ....[116]....
        /*0830*/ 	.word	0x00007910
        /*0834*/ 	.word	0x00000000
        /*0838*/ 	.word	0x000000a0
        /*083c*/ 	.short	0x010a
        /*083e*/ 	.byte	0xff
	.zero		1


	//   ....[117]....
        /*0840*/ 	.word	0x00007970
        /*0844*/ 	.word	0x00000000
        /*0848*/ 	.word	0x00000098
        /*084c*/ 	.short	0x010a
        /*084e*/ 	.byte	0xff
	.zero		1


	//   ....[118]....
        /*0850*/ 	.word	0x000079d0
        /*0854*/ 	.word	0x00000000
        /*0858*/ 	.word	0x00000078
        /*085c*/ 	.short	0x010a
        /*085e*/ 	.byte	0xff
	.zero		1


	//   ....[119]....
        /*0860*/ 	.word	0x00007a30
        /*0864*/ 	.word	0x00000000
        /*0868*/ 	.word	0x00000078
        /*086c*/ 	.short	0x010a
        /*086e*/ 	.byte	0xff
	.zero		1


	//   ....[120]....
        /*0870*/ 	.word	0x00007a90
        /*0874*/ 	.word	0x00000000
        /*0878*/ 	.word	0x00000000
        /*087c*/ 	.short	0x010a
        /*087e*/ 	.byte	0xff
	.zero		1


	//   ....[121]....
        /*0880*/ 	.word	0x00007af0
        /*0884*/ 	.word	0x00000000
        /*0888*/ 	.word	0x00000000
        /*088c*/ 	.short	0x010a
        /*088e*/ 	.byte	0xff
	.zero		1


	//   ....[122]....
        /*0890*/ 	.word	0x00007b40
        /*0894*/ 	.word	0x00000000
        /*0898*/ 	.word	0x000000a0
        /*089c*/ 	.short	0x010a
        /*089e*/ 	.byte	0xff
	.zero		1


	//   ....[123]....
        /*08a0*/ 	.word	0x00007b90
        /*08a4*/ 	.word	0x00000002
        /*08a8*/ 	.word	0x00000060
        /*08ac*/ 	.short	0x010a
        /*08ae*/ 	.byte	0xff
	.zero		1


	//   ....[124]....
        /*08b0*/ 	.word	0x00007be0
        /*08b4*/ 	.word	0x0000002c
        /*08b8*/ 	.word	0x000000c0
        /*08bc*/ 	.short	0x010a
        /*08be*/ 	.byte	0xff
	.zero		1


	//   ....[125]....
        /*08c0*/ 	.word	0x00007c30
        /*08c4*/ 	.word	0x00000002
        /*08c8*/ 	.word	0x00000060
        /*08cc*/ 	.short	0x010a
        /*08ce*/ 	.byte	0xff
	.zero		1


	//----- nvinfo : EIATTR_NUM_MBARRIERS
	.align		4
.L_47:
        /*08d0*/ 	.byte	0x03, 0x38
        /*08d2*/ 	.short	0x0024


	//----- nvinfo : EIATTR_EXIT_INSTR_OFFSETS
	.align		4
        /*08d4*/ 	.byte	0x04, 0x1c
        /*08d6*/ 	.short	(.L_49 - .L_48)


	//   ....[0]....
.L_48:
        /*08d8*/ 	.word	0x00002780


	//   ....[1]....
        /*08dc*/ 	.word	0x00002c70


	//   ....[2]....
        /*08e0*/ 	.word	0x00002cd0


	//   ....[3]....
        /*08e4*/ 	.word	0x00003df0


	//   ....[4]....
        /*08e8*/ 	.word	0x00004cb0


	//   ....[5]....
        /*08ec*/ 	.word	0x00004cf0


	//   ....[6]....
        /*08f0*/ 	.word	0x000070b0


	//   ....[7]....
        /*08f4*/ 	.word	0x00007130


	//   ....[8]....
        /*08f8*/ 	.word	0x00007160


	//   ....[9]....
        /*08fc*/ 	.word	0x000071d0


	//----- nvinfo : EIATTR_MAX_THREADS
	.align		4
.L_49:
        /*0900*/ 	.byte	0x04, 0x05
        /*0902*/ 	.short	(.L_51 - .L_50)
.L_50:
        /*0904*/ 	.word	0x00000100
        /*0908*/ 	.word	0x00000001
        /*090c*/ 	.word	0x00000001


	//----- nvinfo : EIATTR_CRS_STACK_SIZE
	.align		4
.L_51:
        /*0910*/ 	.byte	0x04, 0x1e
        /*0912*/ 	.short	(.L_53 - .L_52)
.L_52:
        /*0914*/ 	.word	0x00000000


	//----- nvinfo : EIATTR_CBANK_PARAM_SIZE
	.align		4
.L_53:
        /*0918*/ 	.byte	0x03, 0x19
        /*091a*/ 	.short	0x0800


	//----- nvinfo : EIATTR_PARAM_CBANK
	.align		4
        /*091c*/ 	.byte	0x04, 0x0a
        /*091e*/ 	.short	(.L_55 - .L_54)
	.align		4
.L_54:
        /*0920*/ 	.word	index@(.nv.constant0._ZN7cutlass13device_kernelINS_4gemm6kernel13GemmUniversalIN4cute5tupleIJiiiiEEENS1_10collective13CollectiveMmaINS1_35MainloopSm100TmaUmmaWarpSpecializedILi6ELi2ELi4ENS5_IJNS4_1CILi1EEESB_SB_EEEEENS5_IJNSA_ILi64EEESE_NSA_ILi128EEEEEENS_10bfloat16_tENS5_IJlSB_lEEESH_SI_NS4_8TiledMMAINS4_8MMA_AtomIJNS4_20SM100_MMA_F16BF16_SSISH_SH_fLi64ELi64ELNS4_4UMMA5MajorE0ELSN_0ELNSM_7ScaleInE0ELSO_0EEEEEENS4_6LayoutISC_NS5_IJNSA_ILi0EEESS_SS_EEEEENS5_IJNS4_10UnderscoreESV_SV_EEEEENS4_13SM90_TMA_LOADENS4_14ComposedLayoutINS4_7SwizzleILi3ELi4ELi3EEENS4_18smem_ptr_flag_bitsILi16EEENSR_INS5_IJNSA_ILi8EEESE_EEENS5_IJSE_SB_EEEEEEEvNS4_8identityESY_S18_vS19_EENS_8epilogue10collective18CollectiveEpilogueINS1B_23Sm100TmaWarpSpecializedILi3ELi2ELi16ELb1ELb0EEEJSG_NS5_IJNSR_ISE_SB_EENSR_INSA_ILi32EEESB_EEEEESH_SI_SH_SI_NS1B_6fusion15FusionCallbacksIS1F_NS1K_17LinearCombinationISH_fSH_fLNS_15FloatRoundStyleE2EEESG_S1J_JEEENS4_5SM1004TMEM4LOAD26SM100_TMEM_LOAD_16dp256b4xESY_NSZ_INS10_ILi2ELi4ELi3EEES13_NSR_INS5_IJS14_S1H_EEENS5_IJS1H_SB_EEEEEEENS4_17SM75_U32x4_LDSM_NENS4_14SM90_TMA_STOREES1Y_NS4_17SM90_U32x4_STSM_NENS4_39AutoVectorizingCopyWithAssumedAlignmentILi128EEEEEEvvEEEEvNT_6ParamsE)
        /*0924*/ 	.short	0x0380
        /*0926*/ 	.short	0x0800


	//----- nvinfo : EIATTR_SW_WAR
	.align		4
.L_55:
        /*0928*/ 	.byte	0x04, 0x36
        /*092a*/ 	.short	(.L_57 - .L_56)
.L_56:
        /*092c*/ 	.word	0x00000008
.L_57:


//--------------------- .nv.callgraph             --------------------------
	.section	.nv.callgraph,"",@"SHT_CUDA_CALLGRAPH"
	.align	4
	.sectionentsize	8
	.align		4
        /*0000*/ 	.word	0x00000000
	.align		4
        /*0004*/ 	.word	0xffffffff
	.align		4
        /*0008*/ 	.word	index@(_ZN7cutlass13device_kernelINS_4gemm6kernel13GemmUniversalIN4cute5tupleIJiiiiEEENS1_10collective13CollectiveMmaINS1_35MainloopSm100TmaUmmaWarpSpecializedILi6ELi2ELi4ENS5_IJNS4_1CILi1EEESB_SB_EEEEENS5_IJNSA_ILi64EEESE_NSA_ILi128EEEEEENS_10bfloat16_tENS5_IJlSB_lEEESH_SI_NS4_8TiledMMAINS4_8MMA_AtomIJNS4_20SM100_MMA_F16BF16_SSISH_SH_fLi64ELi64ELNS4_4UMMA5MajorE0ELSN_0ELNSM_7ScaleInE0ELSO_0EEEEEENS4_6LayoutISC_NS5_IJNSA_ILi0EEESS_SS_EEEEENS5_IJNS4_10UnderscoreESV_SV_EEEEENS4_13SM90_TMA_LOADENS4_14ComposedLayoutINS4_7SwizzleILi3ELi4ELi3EEENS4_18smem_ptr_flag_bitsILi16EEENSR_INS5_IJNSA_ILi8EEESE_EEENS5_IJSE_SB_EEEEEEEvNS4_8identityESY_S18_vS19_EENS_8epilogue10collective18CollectiveEpilogueINS1B_23Sm100TmaWarpSpecializedILi3ELi2ELi16ELb1ELb0EEEJSG_NS5_IJNSR_ISE_SB_EENSR_INSA_ILi32EEESB_EEEEESH_SI_SH_SI_NS1B_6fusion15FusionCallbacksIS1F_NS1K_17LinearCombinationISH_fSH_fLNS_15FloatRoundStyleE2EEESG_S1J_JEEENS4_5SM1004TMEM4LOAD26SM100_TMEM_LOAD_16dp256b4xESY_NSZ_INS10_ILi2ELi4ELi3EEES13_NSR_INS5_IJS14_S1H_EEENS5_IJS1H_SB_EEEEEEENS4_17SM75_U32x4_LDSM_NENS4_14SM90_TMA_STOREES1Y_NS4_17SM90_U32x4_STSM_NENS4_39AutoVectorizingCopyWithAssumedAlignmentILi128EEEEEEvvEEEEvNT_6ParamsE)
	.align		4
        /*000c*/ 	.word	index@(__assertfail)
	.align		4
        /*0010*/ 	.word	0x00000000
	.align		4
        /*0014*/ 	.word	0xfffffffe
	.align		4
        /*0018*/ 	.word	0x00000000
	.align		4
        /*001c*/ 	.word	0xfffffffd
	.align		4
        /*0020*/ 	.word	0x00000000
	.align		4
        /*0024*/ 	.word	0xfffffffc


//--------------------- .nv.constant4             --------------------------
	.section	.nv.constant4,"a",@progbits
	.align	8
	.align		8
.nv.constant4:
        /*0000*/ 	.dword	__assertfail
	.align		8
        /*0008*/ 	.dword	__unnamed_1
	.align		8
        /*0010*/ 	.dword	__unnamed_2
	.align		8
        /*0018*/ 	.dword	_ZN40_INTERNAL_caece65b_4_k_cu_d57339d7_351084cuda3std3__45__cpo5beginE
	.align		8
        /*0020*/ 	.dword	_ZN40_INTERNAL_caece65b_4_k_cu_d57339d7_351084cuda3std3__45__cpo3endE
	.align		8
        /*0028*/ 	.dword	_ZN40_INTERNAL_caece65b_4_k_cu_d57339d7_351084cuda3std3__45__cpo6cbeginE
	.align		8
        /*0030*/ 	.dword	_ZN40_INTERNAL_caece65b_4_k_cu_d57339d7_351084cuda3std3__45__cpo4cendE
	.align		8
        /*0038*/ 	.dword	_ZN40_INTERNAL_caece65b_4_k_cu_d57339d7_351084cuda3std3__442_GLOBAL__N__caece65b_4_k_cu_d57339d7_351086ignoreE
	.align		8
        /*0040*/ 	.dword	_ZN40_INTERNAL_caece65b_4_k_cu_d57339d7_351084cuda3std3__419piecewise_constructE
	.align		8
        /*0048*/ 	.dword	_ZN40_INTERNAL_caece65b_4_k_cu_d57339d7_351084cuda3std3__48in_placeE
	.align		8
        /*0050*/ 	.dword	_ZN40_INTERNAL_caece65b_4_k_cu_d57339d7_351084cuda3std6ranges3__45__cpo4swapE
	.align		8
        /*0058*/ 	.dword	_ZN40_INTERNAL_caece65b_4_k_cu_d57339d7_351084cuda3std6ranges3__45__cpo9iter_moveE
	.align		8
        /*0060*/ 	.dword	_ZN40_INTERNAL_caece65b_4_k_cu_d57339d7_351084cute7productE
	.align		8
        /*0068*/ 	.dword	_ZN40_INTERNAL_caece65b_4_k_cu_d57339d7_351084cute1_E
	.align		8
        /*0070*/ 	.dword	$str$25
	.align		8
        /*0078*/ 	.dword	$str$26
	.align		8
        /*0080*/ 	.dword	$str$27
	.align		8
        /*0088*/ 	.dword	$str$28


//--------------------- .text._ZN7cutlass13device_kernelINS_4gemm6kernel13GemmUniversalIN4cute5tupleIJiiiiEEENS1_10collective13CollectiveMmaINS1_35MainloopSm100TmaUmmaWarpSpecializedILi6ELi2ELi4ENS5_IJNS4_1CILi1EEESB_SB_EEEEENS5_IJNSA_ILi64EEESE_NSA_ILi128EEEEEENS_10bfloat16_tENS5_IJlSB_lEEESH_SI_NS4_8TiledMMAINS4_8MMA_AtomIJNS4_20SM100_MMA_F16BF16_SSISH_SH_fLi64ELi64ELNS4_4UMMA5MajorE0ELSN_0ELNSM_7ScaleInE0ELSO_0EEEEEENS4_6LayoutISC_NS5_IJNSA_ILi0EEESS_SS_EEEEENS5_IJNS4_10UnderscoreESV_SV_EEEEENS4_13SM90_TMA_LOADENS4_14ComposedLayoutINS4_7SwizzleILi3ELi4ELi3EEENS4_18smem_ptr_flag_bitsILi16EEENSR_INS5_IJNSA_ILi8EEESE_EEENS5_IJSE_SB_EEEEEEEvNS4_8identityESY_S18_vS19_EENS_8epilogue10collective18CollectiveEpilogueINS1B_23Sm100TmaWarpSpecializedILi3ELi2ELi16ELb1ELb0EEEJSG_NS5_IJNSR_ISE_SB_EENSR_INSA_ILi32EEESB_EEEEESH_SI_SH_SI_NS1B_6fusion15FusionCallbacksIS1F_NS1K_17LinearCombinationISH_fSH_fLNS_15FloatRoundStyleE2EEESG_S1J_JEEENS4_5SM1004TMEM4LOAD26SM100_TMEM_LOAD_16dp256b4xESY_NSZ_INS10_ILi2ELi4ELi3EEES13_NSR_INS5_IJS14_S1H_EEENS5_IJS1H_SB_EEEEEEENS4_17SM75_U32x4_LDSM_NENS4_14SM90_TMA_STOREES1Y_NS4_17SM90_U32x4_STSM_NENS4_39AutoVectorizingCopyWithAssumedAlignmentILi128EEEEEEvvEEEEvNT_6ParamsE --------------------------
	.section	.text._ZN7cutlass13device_kernelINS_4gemm6kernel13GemmUniversalIN4cute5tupleIJiiiiEEENS1_10collective13CollectiveMmaINS1_35MainloopSm100TmaUmmaWarpSpecializedILi6ELi2ELi4ENS5_IJNS4_1CILi1EEESB_SB_EEEEENS5_IJNSA_ILi64EEESE_NSA_ILi128EEEEEENS_10bfloat16_tENS5_IJlSB_lEEESH_SI_NS4_8TiledMMAINS4_8MMA_AtomIJNS4_20SM100_MMA_F16BF16_SSISH_SH_fLi64ELi64ELNS4_4UMMA5MajorE0ELSN_0ELNSM_7ScaleInE0ELSO_0EEEEEENS4_6LayoutISC_NS5_IJNSA_ILi0EEESS_SS_EEEEENS5_IJNS4_10UnderscoreESV_SV_EEEEENS4_13SM90_TMA_LOADENS4_14ComposedLayoutINS4_7SwizzleILi3ELi4ELi3EEENS4_18smem_ptr_flag_bitsILi16EEENSR_INS5_IJNSA_ILi8EEESE_EEENS5_IJSE_SB_EEEEEEEvNS4_8identityESY_S18_vS19_EENS_8epilogue10collective18CollectiveEpilogueINS1B_23Sm100TmaWarpSpecializedILi3ELi2ELi16ELb1ELb0EEEJSG_NS5_IJNSR_ISE_SB_EENSR_INSA_ILi32EEESB_EEEEESH_SI_SH_SI_NS1B_6fusion15FusionCallbacksIS1F_NS1K_17LinearCombinationISH_fSH_fLNS_15FloatRoundStyleE2EEESG_S1J_JEEENS4_5SM1004TMEM4LOAD26SM100_TMEM_LOAD_16dp256b4xESY_NSZ_INS10_ILi2ELi4ELi3EEES13_NSR_INS5_IJS14_S1H_EEENS5_IJS1H_SB_EEEEEEENS4_17SM75_U32x4_LDSM_NENS4_14SM90_TMA_STOREES1Y_NS4_17SM90_U32x4_STSM_NENS4_39AutoVectorizingCopyWithAssumedAlignmentILi128EEEEEEvvEEEEvNT_6ParamsE,"ax",@progbits
	.align	128
.text._ZN7cutlass13device_kernelINS_4gemm6kernel13GemmUniversalIN4cute5tupleIJiiiiEEENS1_10collective13CollectiveMmaINS1_35MainloopSm100TmaUmmaWarpSpecializedILi6ELi2ELi4ENS5_IJNS4_1CILi1EEESB_SB_EEEEENS5_IJNSA_ILi64EEESE_NSA_ILi128EEEEEENS_10bfloat16_tENS5_IJlSB_lEEESH_SI_NS4_8TiledMMAINS4_8MMA_AtomIJNS4_20SM100_MMA_F16BF16_SSISH_SH_fLi64ELi64ELNS4_4UMMA5MajorE0ELSN_0ELNSM_7ScaleInE0ELSO_0EEEEEENS4_6LayoutISC_NS5_IJNSA_ILi0EEESS_SS_EEEEENS5_IJNS4_10UnderscoreESV_SV_EEEEENS4_13SM90_TMA_LOADENS4_14ComposedLayoutINS4_7SwizzleILi3ELi4ELi3EEENS4_18smem_ptr_flag_bitsILi16EEENSR_INS5_IJNSA_ILi8EEESE_EEENS5_IJSE_SB_EEEEEEEvNS4_8identityESY_S18_vS19_EENS_8epilogue10collective18CollectiveEpilogueINS1B_23Sm100TmaWarpSpecializedILi3ELi2ELi16ELb1ELb0EEEJSG_NS5_IJNSR_ISE_SB_EENSR_INSA_ILi32EEESB_EEEEESH_SI_SH_SI_NS1B_6fusion15FusionCallbacksIS1F_NS1K_17LinearCombinationISH_fSH_fLNS_15FloatRoundStyleE2EEESG_S1J_JEEENS4_5SM1004TMEM4LOAD26SM100_TMEM_LOAD_16dp256b4xESY_NSZ_INS10_ILi2ELi4ELi3EEES13_NSR_INS5_IJS14_S1H_EEENS5_IJS1H_SB_EEEEEEENS4_17SM75_U32x4_LDSM_NENS4_14SM90_TMA_STOREES1Y_NS4_17SM90_U32x4_STSM_NENS4_39AutoVectorizingCopyWithAssumedAlignmentILi128EEEEEEvvEEEEvNT_6ParamsE:
        .type           _ZN7cutlass13device_kernelINS_4gemm6kernel13GemmUniversalIN4cute5tupleIJiiiiEEENS1_10collective13CollectiveMmaINS1_35MainloopSm100TmaUmmaWarpSpecializedILi6ELi2ELi4ENS5_IJNS4_1CILi1EEESB_SB_EEEEENS5_IJNSA_ILi64EEESE_NSA_ILi128EEEEEENS_10bfloat16_tENS5_IJlSB_lEEESH_SI_NS4_8TiledMMAINS4_8MMA_AtomIJNS4_20SM100_MMA_F16BF16_SSISH_SH_fLi64ELi64ELNS4_4UMMA5MajorE0ELSN_0ELNSM_7ScaleInE0ELSO_0EEEEEENS4_6LayoutISC_NS5_IJNSA_ILi0EEESS_SS_EEEEENS5_IJNS4_10UnderscoreESV_SV_EEEEENS4_13SM90_TMA_LOADENS4_14ComposedLayoutINS4_7SwizzleILi3ELi4ELi3EEENS4_18smem_ptr_flag_bitsILi16EEENSR_INS5_IJNSA_ILi8EEESE_EEENS5_IJSE_SB_EEEEEEEvNS4_8identityESY_S18_vS19_EENS_8epilogue10collective18CollectiveEpilogueINS1B_23Sm100TmaWarpSpecializedILi3ELi2ELi16ELb1ELb0EEEJSG_NS5_IJNSR_ISE_SB_EENSR_INSA_ILi32EEESB_EEEEESH_SI_SH_SI_NS1B_6fusion15FusionCallbacksIS1F_NS1K_17LinearCombinationISH_fSH_fLNS_15FloatRoundStyleE2EEESG_S1J_JEEENS4_5SM1004TMEM4LOAD26SM100_TMEM_LOAD_16dp256b4xESY_NSZ_INS10_ILi2ELi4ELi3EEES13_NSR_INS5_IJS14_S1H_EEENS5_IJS1H_SB_EEEEEEENS4_17SM75_U32x4_LDSM_NENS4_14SM90_TMA_STOREES1Y_NS4_17SM90_U32x4_STSM_NENS4_39AutoVectorizingCopyWithAssumedAlignmentILi128EEEEEEvvEEEEvNT_6ParamsE,@function
        .size           _ZN7cutlass13device_kernelINS_4gemm6kernel13GemmUniversalIN4cute5tupleIJiiiiEEENS1_10collective13CollectiveMmaINS1_35MainloopSm100TmaUmmaWarpSpecializedILi6ELi2ELi4ENS5_IJNS4_1CILi1EEESB_SB_EEEEENS5_IJNSA_ILi64EEESE_NSA_ILi128EEEEEENS_10bfloat16_tENS5_IJlSB_lEEESH_SI_NS4_8TiledMMAINS4_8MMA_AtomIJNS4_20SM100_MMA_F16BF16_SSISH_SH_fLi64ELi64ELNS4_4UMMA5MajorE0ELSN_0ELNSM_7ScaleInE0ELSO_0EEEEEENS4_6LayoutISC_NS5_IJNSA_ILi0EEESS_SS_EEEEENS5_IJNS4_10UnderscoreESV_SV_EEEEENS4_13SM90_TMA_LOADENS4_14ComposedLayoutINS4_7SwizzleILi3ELi4ELi3EEENS4_18smem_ptr_flag_bitsILi16EEENSR_INS5_IJNSA_ILi8EEESE_EEENS5_IJSE_SB_EEEEEEEvNS4_8identityESY_S18_vS19_EENS_8epilogue10collective18CollectiveEpilogueINS1B_23Sm100TmaWarpSpecializedILi3ELi2ELi16ELb1ELb0EEEJSG_NS5_IJNSR_ISE_SB_EENSR_INSA_ILi32EEESB_EEEEESH_SI_SH_SI_NS1B_6fusion15FusionCallbacksIS1F_NS1K_17LinearCombinationISH_fSH_fLNS_15FloatRoundStyleE2EEESG_S1J_JEEENS4_5SM1004TMEM4LOAD26SM100_TMEM_LOAD_16dp256b4xESY_NSZ_INS10_ILi2ELi4ELi3EEES13_NSR_INS5_IJS14_S1H_EEENS5_IJS1H_SB_EEEEEEENS4_17SM75_U32x4_LDSM_NENS4_14SM90_TMA_STOREES1Y_NS4_17SM90_U32x4_STSM_NENS4_39AutoVectorizingCopyWithAssumedAlignmentILi128EEEEEEvvEEEEvNT_6ParamsE,(.L_x_160 - _ZN7cutlass13device_kernelINS_4gemm6kernel13GemmUniversalIN4cute5tupleIJiiiiEEENS1_10collective13CollectiveMmaINS1_35MainloopSm100TmaUmmaWarpSpecializedILi6ELi2ELi4ENS5_IJNS4_1CILi1EEESB_SB_EEEEENS5_IJNSA_ILi64EEESE_NSA_ILi128EEEEEENS_10bfloat16_tENS5_IJlSB_lEEESH_SI_NS4_8TiledMMAINS4_8MMA_AtomIJNS4_20SM100_MMA_F16BF16_SSISH_SH_fLi64ELi64ELNS4_4UMMA5MajorE0ELSN_0ELNSM_7ScaleInE0ELSO_0EEEEEENS4_6LayoutISC_NS5_IJNSA_ILi0EEESS_SS_EEEEENS5_IJNS4_10UnderscoreESV_SV_EEEEENS4_13SM90_TMA_LOADENS4_14ComposedLayoutINS4_7SwizzleILi3ELi4ELi3EEENS4_18smem_ptr_flag_bitsILi16EEENSR_INS5_IJNSA_ILi8EEESE_EEENS5_IJSE_SB_EEEEEEEvNS4_8identityESY_S18_vS19_EENS_8epilogue10collective18CollectiveEpilogueINS1B_23Sm100TmaWarpSpecializedILi3ELi2ELi16ELb1ELb0EEEJSG_NS5_IJNSR_ISE_SB_EENSR_INSA_ILi32EEESB_EEEEESH_SI_SH_SI_NS1B_6fusion15FusionCallbacksIS1F_NS1K_17LinearCombinationISH_fSH_fLNS_15FloatRoundStyleE2EEESG_S1J_JEEENS4_5SM1004TMEM4LOAD26SM100_TMEM_LOAD_16dp256b4xESY_NSZ_INS10_ILi2ELi4ELi3EEES13_NSR_INS5_IJS14_S1H_EEENS5_IJS1H_SB_EEEEEEENS4_17SM75_U32x4_LDSM_NENS4_14SM90_TMA_STOREES1Y_NS4_17SM90_U32x4_STSM_NENS4_39AutoVectorizingCopyWithAssumedAlignmentILi128EEEEEEvvEEEEvNT_6ParamsE)
        .other          _ZN7cutlass13device_kernelINS_4gemm6kernel13GemmUniversalIN4cute5tupleIJiiiiEEENS1_10collective13CollectiveMmaINS1_35MainloopSm100TmaUmmaWarpSpecializedILi6ELi2ELi4ENS5_IJNS4_1CILi1EEESB_SB_EEEEENS5_IJNSA_ILi64EEESE_NSA_ILi128EEEEEENS_10bfloat16_tENS5_IJlSB_lEEESH_SI_NS4_8TiledMMAINS4_8MMA_AtomIJNS4_20SM100_MMA_F16BF16_SSISH_SH_fLi64ELi64ELNS4_4UMMA5MajorE0ELSN_0ELNSM_7ScaleInE0ELSO_0EEEEEENS4_6LayoutISC_NS5_IJNSA_ILi0EEESS_SS_EEEEENS5_IJNS4_10UnderscoreESV_SV_EEEEENS4_13SM90_TMA_LOADENS4_14ComposedLayoutINS4_7SwizzleILi3ELi4ELi3EEENS4_18smem_ptr_flag_bitsILi16EEENSR_INS5_IJNSA_ILi8EEESE_EEENS5_IJSE_SB_EEEEEEEvNS4_8identityESY_S18_vS19_EENS_8epilogue10collective18CollectiveEpilogueINS1B_23Sm100TmaWarpSpecializedILi3ELi2ELi16ELb1ELb0EEEJSG_NS5_IJNSR_ISE_SB_EENSR_INSA_ILi32EEESB_EEEEESH_SI_SH_SI_NS1B_6fusion15FusionCallbacksIS1F_NS1K_17LinearCombinationISH_fSH_fLNS_15FloatRoundStyleE2EEESG_S1J_JEEENS4_5SM1004TMEM4LOAD26SM100_TMEM_LOAD_16dp256b4xESY_NSZ_INS10_ILi2ELi4ELi3EEES13_NSR_INS5_IJS14_S1H_EEENS5_IJS1H_SB_EEEEEEENS4_17SM75_U32x4_LDSM_NENS4_14SM90_TMA_STOREES1Y_NS4_17SM90_U32x4_STSM_NENS4_39AutoVectorizingCopyWithAssumedAlignmentILi128EEEEEEvvEEEEvNT_6ParamsE,@"STO_CUDA_ENTRY STV_DEFAULT"
_ZN7cutlass13device_kernelINS_4gemm6kernel13GemmUniversalIN4cute5tupleIJiiiiEEENS1_10collective13CollectiveMmaINS1_35MainloopSm100TmaUmmaWarpSpecializedILi6ELi2ELi4ENS5_IJNS4_1CILi1EEESB_SB_EEEEENS5_IJNSA_ILi64EEESE_NSA_ILi128EEEEEENS_10bfloat16_tENS5_IJlSB_lEEESH_SI_NS4_8TiledMMAINS4_8MMA_AtomIJNS4_20SM100_MMA_F16BF16_SSISH_SH_fLi64ELi64ELNS4_4UMMA5MajorE0ELSN_0ELNSM_7ScaleInE0ELSO_0EEEEEENS4_6LayoutISC_NS5_IJNSA_ILi0EEESS_SS_EEEEENS5_IJNS4_10UnderscoreESV_SV_EEEEENS4_13SM90_TMA_LOADENS4_14ComposedLayoutINS4_7SwizzleILi3ELi4ELi3EEENS4_18smem_ptr_flag_bitsILi16EEENSR_INS5_IJNSA_ILi8EEESE_EEENS5_IJSE_SB_EEEEEEEvNS4_8identityESY_S18_vS19_EENS_8epilogue10collective18CollectiveEpilogueINS1B_23Sm100TmaWarpSpecializedILi3ELi2ELi16ELb1ELb0EEEJSG_NS5_IJNSR_ISE_SB_EENSR_INSA_ILi32EEESB_EEEEESH_SI_SH_SI_NS1B_6fusion15FusionCallbacksIS1F_NS1K_17LinearCombinationISH_fSH_fLNS_15FloatRoundStyleE2EEESG_S1J_JEEENS4_5SM1004TMEM4LOAD26SM100_TMEM_LOAD_16dp256b4xESY_NSZ_INS10_ILi2ELi4ELi3EEES13_NSR_INS5_IJS14_S1H_EEENS5_IJS1H_SB_EEEEEEENS4_17SM75_U32x4_LDSM_NENS4_14SM90_TMA_STOREES1Y_NS4_17SM90_U32x4_STSM_NENS4_39AutoVectorizingCopyWithAssumedAlignmentILi128EEEEEEvvEEEEvNT_6ParamsE:
[----:B------:R-:W1:Y:S01]  /*0000*/  LDC R1, c[0x0][0x37c] ;  /* 0x0000df00ff017b82 */ /* 0x000e620000000800 */
[----:B------:R-:W2:Y:S01]  /*0010*/  S2R R70, SR_TID.X ;  /* 0x0000000000467919 */ /* 0x000ea20000002100 */
[----:B------:R-:W3:Y:S01]  /*0020*/  LDCU.64 UR4, c[0x0][0x890] ;  /* 0x00011200ff0477ac */ /* 0x000ee20008000a00 */
[----:B------:R-:W-:Y:S02]  /*0030*/  PRMT R60, RZ, 0x7610, R60 ;  /* 0x00007610ff3c7816 */ /* 0x000fe4000000003c */
[----:B------:R-:W-:Y:S01]  /*0040*/  ELECT P5, URZ, PT ;  /* 0x0000000000ff782f */ /* 0x000fe200038a0000 */
[----:B------:R-:W4:Y:S01]  /*0050*/  LDCU.64 UR46, c[0x0][0x358] ;  /* 0x00006b00ff2e77ac */ /* 0x000f220008000a00 */
[----:B---3--:R-:W-:-:S04]  /*0060*/  UISETP.NE.U32.AND UP0, UPT, UR4, URZ, UPT ;  /* 0x000000ff0400728c */ /* 0x008fc8000bf05070 */
[----:B------:R-:W-:Y:S01]  /*0070*/  UISETP.NE.AND.EX UP0, UPT, UR5, URZ, UPT, UP0 ;  /* 0x000000ff0500728c */ /* 0x000fe2000bf05300 */
[----:B--2---:R-:W-:-:S05]  /*0080*/  SHF.R.U32.HI R65, RZ, 0x5, R70 ;  /* 0x00000005ff417819 */ /* 0x004fca0000011646 */
[----:B------:R-:W2:Y:S02]  /*0090*/  SHFL.IDX PT, R0, R65, RZ, 0x1f ;  /* 0x00001fff41007589 */ /* 0x000ea400000e0000 */
[----:B--2---:R-:W-:Y:S01]  /*00a0*/  R2UR UR8, R0 ;  /* 0x00000000000872ca */ /* 0x004fe200000e0000 */
[----:B-1--4-:R-:W-:-:S14]  /*00b0*/  BRA.U UP0, `(.L_x_0) ;  /* 0x00000001002c7547 */ /* 0x012fdc000b800000 */
[----:B------:R-:W1:Y:S02]  /*00c0*/  LDCU.64 UR6, c[0x0][0x888] ;  /* 0x00011100ff0677ac */ /* 0x000e640008000a00 */
[----:B-1----:R-:W-:-:S04]  /*00d0*/  UISETP.NE.U32.AND UP0, UPT, UR6, URZ, UPT ;  /* 0x000000ff0600728c */ /* 0x002fc8000bf05070 */
[----:B------:R-:W-:-:S09]  /*00e0*/  UISETP.NE.AND.EX UP0, UPT, UR7, URZ, UPT, UP0 ;  /* 0x000000ff0700728c */ /* 0x000fd2000bf05300 */
[----:B------:R-:W-:Y:S05]  /*00f0*/  BRA.U !UP0, `(.L_x_1) ;  /* 0x0000000108107547 */ /* 0x000fea000b800000 */
[----:B------:R-:W1:Y:S02]  /*0100*/  LDC.64 R2, c[0x0][0x888] ;  /* 0x00022200ff027b82 */ /* 0x000e640000000a00 */
[----:B-1----:R1:W5:Y:S01]  /*0110*/  LDG.E R35, desc[UR46][R2.64] ;  /* 0x0000002e02237981 */ /* 0x002362000c1e1900 */
[----:B------:R-:W-:Y:S01]  /*0120*/  HFMA2 R60, -RZ, RZ, 0, 5.9604644775390625e-08 ;  /* 0x00000001ff3c7431 */ /* 0x000fe200000001ff */
[----:B------:R-:W-:Y:S05]  /*0130*/  BRA `(.L_x_0) ;  /* 0x00000000000c7947 */ /* 0x000fea0003800000 */
.L_x_1:
[----:B------:R-:W1:Y:S01]  /*0140*/  LDCU UR6, c[0x0][0x880] ;  /* 0x00011000ff0677ac */ /* 0x000e620008000800 */
[----:B------:R-:W-:Y:S01]  /*0150*/  HFMA2 R60, -RZ, RZ, 0, 5.9604644775390625e-08 ;  /* 0x00000001ff3c7431 */ /* 0x000fe200000001ff */
[----:B-1----:R-:W-:-:S07]  /*0160*/  MOV R35, UR6 ;  /* 0x0000000600237c02 */ /* 0x002fce0008000f00 */
.L_x_0:
[----:B------:R-:W2:Y:S02]  /*0170*/  LDCU.64 UR6, c[0x0][0x8b0] ;  /* 0x00011600ff0677ac */ /* 0x000ea40008000a00 */
[----:B--2---:R-:W-:-:S04]  /*0180*/  UISETP.NE.U32.AND UP0, UPT, UR6, URZ, UPT ;  /* 0x000000ff0600728c */ /* 0x004fc8000bf05070 */
[----:B------:R-:W-:-:S09]  /*0190*/  UISETP.NE.AND.EX UP0, UPT, UR7, URZ, UPT, UP0 ;  /* 0x000000ff0700728c */ /* 0x000fd2000bf05300 */
[----:B------:R-:W-:Y:S05]  /*01a0*/  BRA.U UP0, `(.L_x_2) ;  /* 0x0000000100247547 */ /* 0x000fea000b800000 */
[----:B------:R-:W2:Y:S02]  /*01b0*/  LDCU.64 UR6, c[0x0][0x8a8] ;  /* 0x00011500ff0677ac */ /* 0x000ea40008000a00 */
[----:B--2---:R-:W-:-:S04]  /*01c0*/  UISETP.NE.U32.AND UP0, UPT, UR6, URZ, UPT ;  /* 0x000000ff0600728c */ /* 0x004fc8000bf05070 */
[----:B------:R-:W-:-:S09]  /*01d0*/  UISETP.NE.AND.EX UP0, UPT, UR7, URZ, UPT, UP0 ;  /* 0x000000ff0700728c */ /* 0x000fd2000bf05300 */
[----:B------:R-:W-:Y:S05]  /*01e0*/  BRA.U !UP0, `(.L_x_3) ;  /* 0x00000001080c7547 */ /* 0x000fea000b800000 */
[----:B-1----:R-:W1:Y:S02]  /*01f0*/  LDC.64 R2, c[0x0][0x8a8] ;  /* 0x00022a00ff027b82 */ /* 0x002e640000000a00 */
[----:B-1----:R2:W5:Y:S01]  /*0200*/  LDG.E R33, desc[UR46][R2.64] ;  /* 0x0000002e02217981 */ /* 0x002562000c1e1900 */
[----:B------:R-:W-:Y:S05]  /*0210*/  BRA `(.L_x_2) ;  /* 0x0000000000087947 */ /* 0x000fea0003800000 */
.L_x_3:
[----:B------:R-:W2:Y:S02]  /*0220*/  LDCU UR6, c[0x0][0x8a0] ;  /* 0x00011400ff0677ac */ /* 0x000ea40008000800 */
[----:B--2---:R-:W-:Y:S02]  /*0230*/  MOV R33, UR6 ;  /* 0x0000000600217c02 */ /* 0x004fe40008000f00 */
.L_x_2:
[----:B------:R-:W-:Y:S01]  /*0240*/  IMAD.U32 R0, RZ, RZ, UR8 ;  /* 0x00000008ff007e24 */ /* 0x000fe2000f8e00ff */
[----:B------:R-:W-:Y:S04]  /*0250*/  BSSY.RECONVERGENT B0, `(.L_x_4) ;  /* 0x000000c000007945 */ /* 0x000fe80003800200 */
[C---:B------:R-:W-:Y:S02]  /*0260*/  ISETP.NE.OR P1, PT, R0.reuse, 0x1, !P5 ;  /* 0x000000010000780c */ /* 0x040fe40006f25670 */
[----:B------:R-:W-:-:S11]  /*0270*/  ISETP.NE.OR P0, PT, R0, 0x3, !P5 ;  /* 0x000000030000780c */ /* 0x000fd60006f05670 */
[----:B------:R-:W-:Y:S05]  /*0280*/  @P1 BRA `(.L_x_5) ;  /* 0x0000000000201947 */ /* 0x000fea0003800000 */
[----:B------:R-:W3:Y:S02]  /*0290*/  LDCU.64 UR6, c[0x0][0x348] ;  /* 0x00006900ff0677ac */ /* 0x000ee40008000a00 */
[----:B---3--:R-:W-:Y:S02]  /*02a0*/  UIADD3 UR10, UP1, UPT, UR6, 0x80, URZ ;  /* 0x00000080060a7890 */ /* 0x008fe4000ff3e0ff */
[----:B------:R-:W-:Y:S02]  /*02b0*/  UIADD3 UR6, UP0, UPT, UR6, 0x180, URZ ;  /* 0x0000018006067890 */ /* 0x000fe4000ff1e0ff */
[----:B------:R-:W-:Y:S02]  /*02c0*/  UIADD3.X UR11, UPT, UPT, URZ, UR7, URZ, UP1, !UPT ;  /* 0x00000007ff0b7290 */ /* 0x000fe40008ffe4ff */
[----:B------:R-:W-:-:S07]  /*02d0*/  UIADD3.X UR7, UPT, UPT, URZ, UR7, URZ, UP0, !UPT ;  /* 0x00000007ff077290 */ /* 0x000fce00087fe4ff */
[----:B------:R3:W-:Y:S02]  /*02e0*/  UTMACCTL.PF [UR10] ;  /* 0x000000000a0079b9 */ /* 0x0007e40008040000 */
[----:B------:R3:W-:Y:S02]  /*02f0*/  UTMACCTL.PF [UR6] ;  /* 0x00000000060079b9 */ /* 0x0007e40008040000 */
[----:B---3--:R-:W-:Y:S01]  /*0300*/  NOP ;  /* 0x0000000000007918 */ /* 0x008fe20000000000 */
.L_x_5:
[----:B------:R-:W-:Y:S05]  /*0310*/  BSYNC.RECONVERGENT B0 ;  /* 0x0000000000007941 */ /* 0x000fea0003800200 */
.L_x_4:
[----:B------:R-:W-:Y:S04]  /*0320*/  BSSY.RECONVERGENT B0, `(.L_x_6) ;  /* 0x000000a000007945 */ /* 0x000fe80003800200 */
        /* <DEDUP_REMOVED lines=9> */
.L_x_7:
[----:B------:R-:W-:Y:S05]  /*03c0*/  BSYNC.RECONVERGENT B0 ;  /* 0x0000000000007941 */ /* 0x000fea0003800200 */
.L_x_6:
[----:B------:R-:W3:Y:S01]  /*03d0*/  LDCU.64 UR6, c[0x0][0x888] ;  /* 0x00011100ff0677ac */ /* 0x000ee20008000a00 */
[----:B------:R-:W-:Y:S02]  /*03e0*/  UISETP.EQ.U32.AND UP1, UPT, UR4, URZ, UPT ;  /* 0x000000ff0400728c */ /* 0x000fe4000bf22070 */
[----:B------:R-:W-:Y:S02]  /*03f0*/  UPLOP3.LUT UP2, UPT, UPT, UPT, UPT, 0x80, 0x8 ;  /* 0x000000000008789c */ /* 0x000fe40003f4f070 */
[----:B---3--:R-:W-:-:S04]  /*0400*/  UISETP.NE.U32.AND UP0, UPT, UR6, URZ, UPT ;  /* 0x000000ff0600728c */ /* 0x008fc8000bf05070 */
[----:B------:R-:W-:-:S04]  /*0410*/  UISETP.NE.AND.EX UP0, UPT, UR7, URZ, UPT, UP0 ;  /* 0x000000ff0700728c */ /* 0x000fc8000bf05300 */
[----:B------:R-:W-:-:S04]  /*0420*/  UISETP.EQ.OR.EX UP3, UPT, UR5, URZ, !UP0, UP1 ;  /* 0x000000ff0500728c */ /* 0x000fc8000c762710 */
[----:B------:R-:W-:-:S05]  /*0430*/  UP2UR UR53, UPR, URZ, 0x8 ;  /* 0x00000008ff357883 */ /* 0x000fca0008000000 */
[----:B------:R-:W-:Y:S07]  /*0440*/  BRA.U !UP3, `(.L_x_8) ;  /* 0x000000010b207547 */ /* 0x000fee000b800000 */
[----:B------:R-:W-:Y:S01]  /*0450*/  UISETP.NE.U32.AND UP2, UPT, UR4, URZ, UPT ;  /* 0x000000ff0400728c */ /* 0x000fe2000bf45070 */
[----:B-----5:R-:W-:Y:S01]  /*0460*/  FSETP.NEU.AND P0, PT, R35, RZ, PT ;  /* 0x000000ff2300720b */ /* 0x020fe20003f0d000 */
[----:B------:R-:W-:Y:S02]  /*0470*/  USEL UR4, URZ, 0xffffffff, UP0 ;  /* 0xffffffffff047887 */ /* 0x000fe40008000000 */
[----:B------:R-:W-:-:S10]  /*0480*/  UISETP.NE.AND.EX UP2, UPT, UR5, URZ, UPT, UP2 ;  /* 0x000000ff0500728c */ /* 0x000fd4000bf45320 */
[----:B------:R-:W-:Y:S01]  /*0490*/  VOTEU.ANY UP1, P0 ;  /* 0x0000000000ff7886 */ /* 0x000fe20000020100 */
[----:B------:R-:W-:-:S04]  /*04a0*/  @!UP2 USEL UR4, URZ, 0xffffffff, UP1 ;  /* 0xffffffffff04a887 */ /* 0x000fc80008800000 */
[----:B------:R-:W-:-:S04]  /*04b0*/  ULOP3.LUT UR4, UR4, 0x1, URZ, 0xc0, !UPT ;  /* 0x0000000104047892 */ /* 0x000fc8000f8ec0ff */
[----:B------:R-:W-:-:S11]  /*04c0*/  UISETP.NE.U32.AND UP2, UPT, UR4, 0x1, UPT ;  /* 0x000000010400788c */ /* 0x000fd6000bf45070 */
.L_x_8:
[----:B-12---:R-:W1:Y:S01]  /*04d0*/  SHFL.IDX PT, R2, R65, RZ, 0x1f ;  /* 0x00001fff41027589 */ /* 0x006e6200000e0000 */
[----:B------:R-:W-:-:S04]  /*04e0*/  UISETP.NE.AND UP1, UPT, UR8, 0x2, UPT ;  /* 0x000000020800788c */ /* 0x000fc8000bf25270 */
[----:B------:R-:W-:Y:S01]  /*04f0*/  USEL UR6, URZ, 0x1, UP1 ;  /* 0x00000001ff067887 */ /* 0x000fe20008800000 */
[----:B-1----:R-:W-:-:S13]  /*0500*/  ISETP.NE.AND P0, PT, R2, RZ, PT ;  /* 0x000000ff0200720c */ /* 0x002fda0003f05270 */
[----:B------:R-:W-:Y:S05]  /*0510*/  @P0 BRA `(.L_x_9) ;  /* 0x0000000000580947 */ /* 0x000fea0003800000 */
[----:B------:R-:W1:Y:S01]  /*0520*/  S2UR UR5, SR_CgaCtaId ;  /* 0x00000000000579c3 */ /* 0x000e620000008800 */
[----:B------:R-:W-:Y:S01]  /*0530*/  UMOV UR7, 0x400 ;  /* 0x0000040000077882 */ /* 0x000fe20000000000 */
[----:B------:R-:W-:Y:S01]  /*0540*/  UMOV UR4, 0x1 ;  /* 0x0000000100047882 */ /* 0x000fe20000000000 */
[----:B------:R-:W-:Y:S01]  /*0550*/  ELECT P0, URZ, PT ;  /* 0x0000000000ff782f */ /* 0x000fe20003800000 */
[----:B------:R-:W-:-:S04]  /*0560*/  UIADD3 UR10, UPT, UPT, -UR4, 0x100000, URZ ;  /* 0x00100000040a7890 */ /* 0x000fc8000fffe1ff */
[----:B------:R-:W-:Y:S02]  /*0570*/  USHF.L.U32 UR11, UR10, 0xb, URZ ;  /* 0x0000000b0a0b7899 */ /* 0x000fe400080006ff */
[----:B------:R-:W-:Y:S02]  /*0580*/  USHF.L.U32 UR10, UR10, 0x1, URZ ;  /* 0x000000010a0a7899 */ /* 0x000fe400080006ff */
[----:B-1----:R-:W-:Y:S01]  /*0590*/  ULEA UR5, UR5, UR7, 0x18 ;  /* 0x0000000705057291 */ /* 0x002fe2000f8ec0ff */
[----:B------:R-:W1:Y:S11]  /*05a0*/  FENCE.VIEW.ASYNC.S ;  /* 0x00000000000073c6 */ /* 0x000e760000000000 */
[----:B-1----:R1:W2:Y:S01]  /*05b0*/  SYNCS.EXCH.64 URZ, [UR5], UR10 ;  /* 0x0000000a05ff75b2 */ /* 0x0022a20008000100 */
[----:B------:R1:W3:Y:S01]  /*05c0*/  SYNCS.EXCH.64 URZ, [UR5+0x30], UR10 ;  /* 0x0000300a05ff75b2 */ /* 0x0002e20008000100 */
[----:B------:R1:W4:Y:S01]  /*05d0*/  SYNCS.EXCH.64 URZ, [UR5+0x8], UR10 ;  /* 0x0000080a05ff75b2 */ /* 0x0003220008000100 */
[----:B------:R1:W1:Y:S01]  /*05e0*/  SYNCS.EXCH.64 URZ, [UR5+0x38], UR10 ;  /* 0x0000380a05ff75b2 */ /* 0x0002620008000100 */
        /* <DEDUP_REMOVED lines=8> */
[----:B------:R-:W-:Y:S01]  /*0670*/  NOP ;  /* 0x0000000000007918 */ /* 0x000fe20000000000 */
.L_x_9:
[----:B------:R-:W2:Y:S01]  /*0680*/  SHFL.IDX PT, R2, R65, RZ, 0x1f ;  /* 0x00001fff41027589 */ /* 0x000ea200000e0000 */
[----:B------:R-:W-:Y:S01]  /*0690*/  NOP ;  /* 0x0000000000007918 */ /* 0x000fe20000000000 */
[----:B--2---:R-:W-:-:S13]  /*06a0*/  ISETP.NE.AND P0, PT, R2, 0x1, PT ;  /* 0x000000010200780c */ /* 0x004fda0003f05270 */
[----:B------:R-:W-:Y:S05]  /*06b0*/  @P0 BRA `(.L_x_10) ;  /* 0x0000000000500947 */ /* 0x000fea0003800000 */
[----:B------:R-:W2:Y:S01]  /*06c0*/  S2UR UR7, SR_CgaCtaId ;  /* 0x00000000000779c3 */ /* 0x000ea20000008800 */
[----:B------:R-:W-:Y:S01]  /*06d0*/  UMOV UR9, 0x400 ;  /* 0x0000040000097882 */ /* 0x000fe20000000000 */
[----:B-1----:R-:W-:Y:S01]  /*06e0*/  UMOV UR5, 0x20 ;  /* 0x0000002000057882 */ /* 0x002fe20000000000 */
[----:B------:R-:W-:Y:S01]  /*06f0*/  UMOV UR4, 0x80 ;  /* 0x0000008000047882 */ /* 0x000fe20000000000 */
[----:B------:R-:W-:-:S04]  /*0700*/  UIADD3 UR10, UPT, UPT, -UR5, 0x100000, URZ ;  /* 0x00100000050a7890 */ /* 0x000fc8000fffe1ff */
[----:B------:R-:W-:Y:S02]  /*0710*/  USHF.L.U32 UR11, UR10, 0xb, URZ ;  /* 0x0000000b0a0b7899 */ /* 0x000fe400080006ff */
[----:B------:R-:W-:Y:S02]  /*0720*/  USHF.L.U32 UR10, UR10, 0x1, URZ ;  /* 0x000000010a0a7899 */ /* 0x000fe400080006ff */
[----:B------:R-:W-:-:S04]  /*0730*/  UIADD3 UR4, UPT, UPT, -UR4, 0x100000, URZ ;  /* 0x0010000004047890 */ /* 0x000fc8000fffe1ff */
[----:B------:R-:W-:Y:S02]  /*0740*/  USHF.L.U32 UR5, UR4, 0xb, URZ ;  /* 0x0000000b04057899 */ /* 0x000fe400080006ff */
[----:B------:R-:W-:Y:S01]  /*0750*/  USHF.L.U32 UR4, UR4, 0x1, URZ ;  /* 0x0000000104047899 */ /* 0x000fe200080006ff */
[----:B------:R-:W-:Y:S01]  /*0760*/  ELECT P0, URZ, PT ;  /* 0x0000000000ff782f */ /* 0x000fe20003800000 */
[----:B--2---:R-:W-:Y:S01]  /*0770*/  ULEA UR7, UR7, UR9, 0x18 ;  /* 0x0000000907077291 */ /* 0x004fe2000f8ec0ff */
[----:B------:R-:W1:Y:S11]  /*0780*/  FENCE.VIEW.ASYNC.S ;  /* 0x00000000000073c6 */ /* 0x000e760000000000 */
[----:B-1----:R2:W1:Y:S01]  /*0790*/  SYNCS.EXCH.64 URZ, [UR7+0x60], UR10 ;  /* 0x0000600a07ff75b2 */ /* 0x0024620008000100 */
[----:B------:R2:W1:Y:S01]  /*07a0*/  SYNCS.EXCH.64 URZ, [UR7+0x78], UR4 ;  /* 0x0000780407ff75b2 */ /* 0x0004620008000100 */
[----:B------:R2:W1:Y:S01]  /*07b0*/  SYNCS.EXCH.64 URZ, [UR7+0x68], UR10 ;  /* 0x0000680a07ff75b2 */ /* 0x0004620008000100 */
[----:B------:R2:W1:Y:S01]  /*07c0*/  SYNCS.EXCH.64 URZ, [UR7+0x80], UR4 ;  /* 0x0000800407ff75b2 */ /* 0x0004620008000100 */
[----:B------:R2:W1:Y:S01]  /*07d0*/  SYNCS.EXCH.64 URZ, [UR7+0x70], UR10 ;  /* 0x0000700a07ff75b2 */ /* 0x0004620008000100 */
[----:B------:R2:W1:Y:S02]  /*07e0*/  SYNCS.EXCH.64 URZ, [UR7+0x88], UR4 ;  /* 0x0000880407ff75b2 */ /* 0x0004640008000100 */
[----:B--2---:R-:W-:Y:S01]  /*07f0*/  NOP ;  /* 0x0000000000007918 */ /* 0x004fe20000000000 */
.L_x_10:
[----:B------:R-:W2:Y:S01]  /*0800*/  SHFL.IDX PT, R2, R65, RZ, 0x1f ;  /* 0x00001fff41027589 */ /* 0x000ea200000e0000 */
[----:B------:R-:W-:Y:S01]  /*0810*/  NOP ;  /* 0x0000000000007918 */ /* 0x000fe20000000000 */
[----:B--2---:R-:W-:-:S13]  /*0820*/  ISETP.NE.AND P0, PT, R2, 0x3, PT ;  /* 0x000000030200780c */ /* 0x004fda0003f05270 */
[----:B------:R-:W-:Y:S05]  /*0830*/  @P0 BRA `(.L_x_11) ;  /* 0x0000000000300947 */ /* 0x000fea0003800000 */
[----:B-1----:R-:W1:Y:S01]  /*0840*/  S2UR UR5, SR_CgaCtaId ;  /* 0x00000000000579c3 */ /* 0x002e620000008800 */
        /* <DEDUP_REMOVED lines=8> */
[----:B-1----:R2:W1:Y:S01]  /*08d0*/  SYNCS.EXCH.64 URZ, [UR5+0x90], UR10 ;  /* 0x0000900a05ff75b2 */ /* 0x0024620008000100 */
[----:B------:R2:W1:Y:S02]  /*08e0*/  SYNCS.EXCH.64 URZ, [UR5+0x98], UR10 ;  /* 0x0000980a05ff75b2 */ /* 0x0004640008000100 */
[----:B--2---:R-:W-:Y:S01]  /*08f0*/  NOP ;  /* 0x0000000000007918 */ /* 0x004fe20000000000 */
.L_x_11:
[----:B------:R-:W2:Y:S01]  /*0900*/  SHFL.IDX PT, R2, R65, RZ, 0x1f ;  /* 0x00001fff41027589 */ /* 0x000ea200000e0000 */
[----:B------:R-:W-:Y:S01]  /*0910*/  NOP ;  /* 0x0000000000007918 */ /* 0x000fe20000000000 */
[----:B--2---:R-:W-:-:S13]  /*0920*/  ISETP.NE.AND P0, PT, R2, 0x4, PT ;  /* 0x000000040200780c */ /* 0x004fda0003f05270 */
[----:B------:R-:W-:Y:S05]  /*0930*/  @P0 BRA `(.L_x_12) ;  /* 0x00000000004c0947 */ /* 0x000fea0003800000 */
[----:B-1----:R-:W1:Y:S01]  /*0940*/  S2UR UR5, SR_CgaCtaId ;  /* 0x00000000000579c3 */ /* 0x002e620000008800 */
[----:B------:R-:W-:Y:S01]  /*0950*/  UMOV UR9, 0x100 ;  /* 0x0000010000097882 */ /* 0x000fe20000000000 */
[----:B------:R-:W-:Y:S01]  /*0960*/  UMOV UR7, 0x400 ;  /* 0x0000040000077882 */ /* 0x000fe20000000000 */
[----:B------:R-:W-:Y:S01]  /*0970*/  USEL UR9, UR9, 0xe0, UP2 ;  /* 0x000000e009097887 */ /* 0x000fe20009000000 */
[----:B------:R-:W-:Y:S01]  /*0980*/  UMOV UR4, 0x1 ;  /* 0x0000000100047882 */ /* 0x000fe20000000000 */
[----:B------:R-:W-:Y:S01]  /*0990*/  ELECT P0, URZ, PT ;  /* 0x0000000000ff782f */ /* 0x000fe20003800000 */
[----:B------:R-:W-:-:S04]  /*09a0*/  UIADD3 UR10, UPT, UPT, -UR4, 0x100000, URZ ;  /* 0x00100000040a7890 */ /* 0x000fc8000fffe1ff */
[----:B------:R-:W-:Y:S02]  /*09b0*/  USHF.L.U32 UR11, UR10, 0xb, URZ ;  /* 0x0000000b0a0b7899 */ /* 0x000fe400080006ff */
[----:B------:R-:W-:Y:S02]  /*09c0*/  USHF.L.U32 UR10, UR10, 0x1, URZ ;  /* 0x000000010a0a7899 */ /* 0x000fe400080006ff */
[----:B------:R-:W-:-:S04]  /*09d0*/  UIADD3 UR12, UPT, UPT, -UR9, 0x100000, URZ ;  /* 0x00100000090c7890 */ /* 0x000fc8000fffe1ff */
[----:B------:R-:W-:Y:S02]  /*09e0*/  USHF.L.U32 UR13, UR12, 0xb, URZ ;  /* 0x0000000b0c0d7899 */ /* 0x000fe400080006ff */
[----:B------:R-:W-:Y:S02]  /*09f0*/  USHF.L.U32 UR12, UR12, 0x1, URZ ;  /* 0x000000010c0c7899 */ /* 0x000fe400080006ff */
[----:B-1----:R-:W-:Y:S01]  /*0a00*/  ULEA UR5, UR5, UR7, 0x18 ;  /* 0x0000000705057291 */ /* 0x002fe2000f8ec0ff */
[----:B------:R-:W1:Y:S11]  /*0a10*/  FENCE.VIEW.ASYNC.S ;  /* 0x00000000000073c6 */ /* 0x000e760000000000 */
[----:B-1----:R2:W1:Y:S01]  /*0a20*/  SYNCS.EXCH.64 URZ, [UR5+0xa0], UR10 ;  /* 0x0000a00a05ff75b2 */ /* 0x0024620008000100 */
[----:B------:R2:W1:Y:S01]  /*0a30*/  SYNCS.EXCH.64 URZ, [UR5+0xb0], UR12 ;  /* 0x0000b00c05ff75b2 */ /* 0x0004620008000100 */
[----:B------:R2:W1:Y:S01]  /*0a40*/  SYNCS.EXCH.64 URZ, [UR5+0xa8], UR10 ;  /* 0x0000a80a05ff75b2 */ /* 0x0004620008000100 */
[----:B------:R2:W1:Y:S02]  /*0a50*/  SYNCS.EXCH.64 URZ, [UR5+0xb8], UR12 ;  /* 0x0000b80c05ff75b2 */ /* 0x0004640008000100 */
[----:B--2---:R-:W-:Y:S01]  /*0a60*/  NOP ;  /* 0x0000000000007918 */ /* 0x004fe20000000000 */
.L_x_12:
        /* <DEDUP_REMOVED lines=22> */
[----:B------:R2:W1:Y:S01]  /*0bd0*/  SYNCS.EXCH.64 URZ, [UR7+0xf0], UR4 ;  /* 0x0000f00407ff75b2 */ /* 0x0004620008000100 */
[----:B------:R2:W1:Y:S01]  /*0be0*/  SYNCS.EXCH.64 URZ, [UR7+0xd8], UR10 ;  /* 0x0000d80a07ff75b2 */ /* 0x0004620008000100 */
[----:B------:R2:W1:Y:S02]  /*0bf0*/  SYNCS.EXCH.64 URZ, [UR7+0xf8], UR4 ;  /* 0x0000f80407ff75b2 */ /* 0x0004640008000100 */
[----:B--2---:R-:W-:Y:S01]  /*0c00*/  NOP ;  /* 0x0000000000007918 */ /* 0x004fe20000000000 */
.L_x_13:
        /* <DEDUP_REMOVED lines=18> */
.L_x_14:
[----:B-1----:R-:W1:Y:S01]  /*0d30*/  S2UR UR5, SR_CTAID.X ;  /* 0x00000000000579c3 */ /* 0x002e620000002500 */
[----:B------:R-:W-:-:S05]  /*0d40*/  CS2R.32 R59, SR_CgaSize ;  /* 0x00000000003b7805 */ /* 0x000fca0000008a00 */
[----:B------:R-:W-:-:S05]  /*0d50*/  IMAD R59, R59, -0xa0, RZ ;  /* 0xffffff603b3b7824 */ /* 0x000fca00078e02ff */
[----:B------:R-:W-:-:S14]  /*0d60*/  R2UR UR9, R59 ;  /* 0x000000003b0972ca */ /* 0x000fdc00000e0000 */
[----:B------:R-:W2:Y:S01]  /*0d70*/  LDCU UR9, c[0x0][UR9+0x2b0] ;  /* 0x00005600090977ac */ /* 0x000ea20008000800 */
[----:B------:R-:W-:Y:S01]  /*0d80*/  NOP ;  /* 0x0000000000007918 */ /* 0x000fe20000000000 */
[----:B------:R-:W-:-:S05]  /*0d90*/  CS2R.32 R59, SR_CgaSize ;  /* 0x00000000003b7805 */ /* 0x000fca0000008a00 */
[----:B------:R-:W-:-:S05]  /*0da0*/  IMAD R59, R59, -0xa0, RZ ;  /* 0xffffff603b3b7824 */ /* 0x000fca00078e02ff */
[----:B------:R-:W-:-:S14]  /*0db0*/  R2UR UR7, R59 ;  /* 0x000000003b0772ca */ /* 0x000fdc00000e0000 */
[----:B------:R-:W3:Y:S01]  /*0dc0*/  LDCU UR7, c[0x0][UR7+0x2b4] ;  /* 0x00005680070777ac */ /* 0x000ee20008000800 */
[----:B------:R-:W4:Y:S08]  /*0dd0*/  S2UR UR4, SR_CTAID.Y ;  /* 0x00000000000479c3 */ /* 0x000f300000002600 */
[----:B------:R-:W3:Y:S01]  /*0de0*/  LDC R10, c[0x0][0xb24] ;  /* 0x0002c900ff0a7b82 */ /* 0x000ee20000000800 */
[----:B-1----:R-:W-:-:S02]  /*0df0*/  I2FP.F32.U32 R59, UR5 ;  /* 0x00000005003b7c45 */ /* 0x002fc40008201000 */
[----:B------:R-:W-:-:S05]  /*0e00*/  CS2R.32 R3, SR_CgaSize ;  /* 0x0000000000037805 */ /* 0x000fca0000008a00 */
[----:B------:R-:W-:-:S06]  /*0e10*/  IMAD R3, R3, -0xa0, RZ ;  /* 0xffffff6003037824 */ /* 0x000fcc00078e02ff */
[----:B------:R-:W1:Y:S01]  /*0e20*/  LDC R3, c[0x0][R3+0x2a0] ;  /* 0x0000a80003037b82 */ /* 0x000e620000000800 */
[----:B------:R-:W-:Y:S01]  /*0e30*/  MOV R21, UR5 ;  /* 0x0000000500157c02 */ /* 0x000fe20008000f00 */
[----:B--2---:R-:W-:Y:S01]  /*0e40*/  FMUL R59, R59, UR9 ;  /* 0x000000093b3b7c20 */ /* 0x004fe20008400000 */
[----:B----4-:R-:W-:Y:S02]  /*0e50*/  I2FP.F32.U32 R58, UR4 ;  /* 0x00000004003a7c45 */ /* 0x010fe40008201000 */
[----:B------:R-:W-:-:S05]  /*0e60*/  CS2R.32 R2, SR_CgaSize ;  /* 0x0000000000027805 */ /* 0x000fca0000008a00 */
[----:B------:R-:W-:-:S06]  /*0e70*/  IMAD R2, R2, -0xa0, RZ ;  /* 0xffffff6002027824 */ /* 0x000fcc00078e02ff */
[----:B------:R-:W2:Y:S01]  /*0e80*/  LDC R2, c[0x0][R2+0x2a4] ;  /* 0x0000a90002027b82 */ /* 0x000ea20000000800 */
[----:B------:R-:W-:Y:S01]  /*0e90*/  MOV R20, UR4 ;  /* 0x0000000400147c02 */ /* 0x000fe20008000f00 */
[----:B------:R-:W4:Y:S01]  /*0ea0*/  F2I.U32.TRUNC.NTZ R59, R59 ;  /* 0x0000003b003b7305 */ /* 0x000f22000020f000 */
[----:B---3--:R-:W-:-:S05]  /*0eb0*/  FMUL R58, R58, UR7 ;  /* 0x000000073a3a7c20 */ /* 0x008fca0008400000 */
[----:B------:R-:W-:Y:S01]  /*0ec0*/  BAR.SYNC.DEFER_BLOCKING 0x0 ;  /* 0x0000000000007b1d */ /* 0x000fe20000010000 */
[----:B------:R-:W-:-:S05]  /*0ed0*/  ISETP.GE.AND P0, PT, R10, 0x1, PT ;  /* 0x000000010a00780c */ /* 0x000fca0003f06270 */
[----:B------:R-:W3:Y:S02]  /*0ee0*/  F2I.U32.TRUNC.NTZ R58, R58 ;  /* 0x0000003a003a7305 */ /* 0x000ee4000020f000 */
[----:B------:R-:W2:Y:S01]  /*0ef0*/  S2UR UR36, SR_CTAID.Z ;  /* 0x00000000002479c3 */ /* 0x000ea20000002700 */
[----:B----4-:R-:W-:-:S05]  /*0f00*/  IADD3 R59, PT, PT, -R59, RZ, RZ ;  /* 0x000000ff3b3b7210 */ /* 0x010fca0007ffe1ff */
[----:B-1----:R-:W-:Y:S01]  /*0f10*/  IMAD R59, R3, R59, UR5 ;  /* 0x00000005033b7e24 */ /* 0x002fe2000f8e023b */
[----:B---3--:R-:W-:-:S05]  /*0f20*/  IADD3 R58, PT, PT, -R58, RZ, RZ ;  /* 0x000000ff3a3a7210 */ /* 0x008fca0007ffe1ff */
[----:B--2---:R-:W-:Y:S01]  /*0f30*/  IMAD R58, R2, R58, UR4 ;  /* 0x00000004023a7e24 */ /* 0x004fe2000f8e023a */
[----:B------:R-:W-:Y:S06]  /*0f40*/  @!P0 BRA `(.L_x_15) ;  /* 0x0000000000b88947 */ /* 0x000fec0003800000 */
[----:B------:R-:W1:Y:S01]  /*0f50*/  LDC.64 R4, c[0x0][0xb18] ;  /* 0x0002c600ff047b82 */ /* 0x000e620000000a00 */
[----:B------:R-:W-:-:S07]  /*0f60*/  ISETP.NE.AND P0, PT, R10, 0x1, PT ;  /* 0x000000010a00780c */ /* 0x000fce0003f05270 */
[----:B------:R-:W2:Y:S08]  /*0f70*/  LDC R9, c[0x0][0xb0c] ;  /* 0x0002c300ff097b82 */ /* 0x000eb00000000800 */
[----:B------:R-:W3:Y:S08]  /*0f80*/  LDC R12, c[0x0][0x370] ;  /* 0x0000dc00ff0c7b82 */ /* 0x000ef00000000800 */
[----:B------:R-:W4:Y:S01]  /*0f90*/  LDC R11, c[0x0][0x374] ;  /* 0x0000dd00ff0b7b82 */ /* 0x000f220000000800 */
[----:B-1----:R-:W-:-:S07]  /*0fa0*/  ISETP.NE.AND P1, PT, R4, 0x1, PT ;  /* 0x000000010400780c */ /* 0x002fce0003f25270 */
[----:B------:R-:W3:Y:S01]  /*0fb0*/  LDC.64 R6, c[0x0][0xb10] ;  /* 0x0002c400ff067b82 */ /* 0x000ee20000000a00 */
[----:B--2---:R-:W-:-:S07]  /*0fc0*/  ISETP.NE.AND P2, PT, R9, 0x1, PT ;  /* 0x000000010900780c */ /* 0x004fce0003f45270 */
[----:B------:R-:W1:Y:S08]  /*0fd0*/  LDC R8, c[0x0][0xb20] ;  /* 0x0002c800ff087b82 */ /* 0x000e700000000800 */
[----:B------:R-:W2:Y:S01]  /*0fe0*/  LDC.64 R2, c[0x0][0xb28] ;  /* 0x0002ca00ff027b82 */ /* 0x000ea20000000a00 */
[----:B----4-:R-:W-:-:S04]  /*0ff0*/  IMAD.HI.U32 R13, R11, R5, RZ ;  /* 0x000000050b0d7227 */ /* 0x010fc800078e00ff */
[----:B------:R-:W-:-:S04]  /*1000*/  IMAD.HI.U32 R5, R20, R5, RZ ;  /* 0x0000000514057227 */ /* 0x000fc800078e00ff */
[----:B---3--:R-:W-:-:S05]  /*1010*/  IMAD.HI.U32 R14, R12, R6, RZ ;  /* 0x000000060c0e7227 */ /* 0x008fca00078e00ff */
[-C--:B------:R-:W-:Y:S01]  /*1020*/  @P2 SHF.R.U32.HI R12, RZ, R7.reuse, R14 ;  /* 0x00000007ff0c2219 */ /* 0x080fe2000001160e */
[----:B------:R-:W-:Y:S01]  /*1030*/  IMAD.HI.U32 R14, R21, R6, RZ ;  /* 0x00000006150e7227 */ /* 0x000fe200078e00ff */
[-C--:B-1----:R-:W-:Y:S02]  /*1040*/  @P1 SHF.R.U32.HI R11, RZ, R8.reuse, R13 ;  /* 0x00000008ff0b1219 */ /* 0x082fe4000001160d */
[----:B------:R-:W-:Y:S02]  /*1050*/  SHF.R.U32.HI R5, RZ, R8, R5 ;  /* 0x00000008ff057219 */ /* 0x000fe40000011605 */
[----:B------:R-:W-:Y:S02]  /*1060*/  SHF.R.U32.HI R14, RZ, R7, R14 ;  /* 0x00000007ff0e7219 */ /* 0x000fe4000001160e */
[----:B------:R-:W-:Y:S01]  /*1070*/  SEL R5, R20, R5, !P1 ;  /* 0x0000000514057207 */ /* 0x000fe20004800000 */
[----:B--2---:R-:W-:Y:S01]  /*1080*/  IMAD.HI.U32 R13, R11, R2, RZ ;  /* 0x000000020b0d7227 */ /* 0x004fe200078e00ff */
[----:B------:R-:W-:-:S03]  /*1090*/  SEL R14, R21, R14, !P2 ;  /* 0x0000000e150e7207 */ /* 0x000fc60005000000 */
[----:B------:R-:W-:Y:S01]  /*10a0*/  IMAD.HI.U32 R6, R12, R2, RZ ;  /* 0x000000020c067227 */ /* 0x000fe200078e00ff */
[----:B------:R-:W-:-:S04]  /*10b0*/  @P0 SHF.R.U32.HI R11, RZ, R3, R13 ;  /* 0x00000003ff0b0219 */ /* 0x000fc8000001160d */
[----:B------:R-:W-:Y:S01]  /*10c0*/  @P0 SHF.R.U32.HI R12, RZ, R3, R6 ;  /* 0x00000003ff0c0219 */ /* 0x000fe20000011606 */
[----:B------:R-:W-:-:S04]  /*10d0*/  IMAD R11, R11, R10, RZ ;  /* 0x0000000a0b0b7224 */ /* 0x000fc800078e02ff */
[----:B------:R-:W-:Y:S01]  /*10e0*/  IMAD R6, R12, R10, RZ ;  /* 0x0000000a0c067224 */ /* 0x000fe200078e02ff */
[----:B------:R-:W-:-:S04]  /*10f0*/  ISETP.GE.AND P1, PT, R5, R11, PT ;  /* 0x0000000b0500720c */ /* 0x000fc80003f26270 */
[----:B------:R-:W-:Y:S01]  /*1100*/  ISETP.GE.OR P1, PT, R14, R6, P1 ;  /* 0x000000060e00720c */ /* 0x000fe20000f26670 */
[----:B------:R-:W-:-:S05]  /*1110*/  IMAD.HI.U32 R6, R5, R2, RZ ;  /* 0x0000000205067227 */ /* 0x000fca00078e00ff */
[----:B------:R-:W-:-:S04]  /*1120*/  SHF.R.U32.HI R6, RZ, R3, R6 ;  /* 0x00000003ff067219 */ /* 0x000fc80000011606 */
[----:B------:R-:W-:-:S03]  /*1130*/  SEL R6, R5, R6, !P0 ;  /* 0x0000000605067207 */ /* 0x000fc60004000000 */
[----:B------:R-:W-:Y:S01]  /*1140*/  @!P1 IMAD.HI.U32 R7, R14, R2, RZ ;  /* 0x000000020e079227 */ /* 0x000fe200078e00ff */
[----:B------:R-:W-:-:S04]  /*1150*/  IADD3 R2, PT, PT, -R6, RZ, RZ ;  /* 0x000000ff06027210 */ /* 0x000fc80007ffe1ff */
[----:B------:R-:W-:Y:S01]  /*1160*/  @!P1 SHF.R.U32.HI R3, RZ, R3, R7 ;  /* 0x00000003ff039219 */ /* 0x000fe20000011607 */
[----:B------:R-:W-:Y:S01]  /*1170*/  IMAD R2, R10, R2, R5 ;  /* 0x000000020a027224 */ /* 0x000fe200078e0205 */
[----:B------:R-:W-:Y:S02]  /*1180*/  IADD3 R7, PT, PT, -R5, RZ, RZ ;  /* 0x000000ff05077210 */ /* 0x000fe40007ffe1ff */
[----:B------:R-:W-:-:S03]  /*1190*/  @!P1 SEL R3, R14, R3, !P0 ;  /* 0x000000030e039207 */ /* 0x000fc60004000000 */
[----:B------:R-:W-:Y:S02]  /*11a0*/  IMAD R7, R4, R7, R20 ;  /* 0x0000000704077224 */ /* 0x000fe400078e0214 */
[--C-:B------:R-:W-:Y:S02]  /*11b0*/  @!P1 IMAD.IADD R6, R6, 0x1, -R3.reuse ;  /* 0x0000000106069824 */ /* 0x100fe400078e0a03 */
[----:B------:R-:W-:Y:S01]  /*11c0*/  @!P1 IMAD R3, R2, R12, R3 ;  /* 0x0000000c02039224 */ /* 0x000fe200078e0203 */
[----:B------:R-:W-:Y:S01]  /*11d0*/  IADD3 R2, PT, PT, -R14, RZ, RZ ;  /* 0x000000ff0e027210 */ /* 0x000fe20007ffe1ff */
[----:B------:R-:W-:Y:S02]  /*11e0*/  @!P1 IMAD R5, R6, R10, R14 ;  /* 0x0000000a06059224 */ /* 0x000fe400078e020e */
[----:B------:R-:W-:Y:S02]  /*11f0*/  @!P1 IMAD.MOV.U32 R14, RZ, RZ, R3 ;  /* 0x000000ffff0e9224 */ /* 0x000fe400078e0003 */
[----:B------:R-:W-:-:S02]  /*1200*/  IMAD R2, R9, R2, R21 ;  /* 0x0000000209027224 */ /* 0x000fc400078e0215 */
[----:B------:R-:W-:Y:S02]  /*1210*/  IMAD R20, R5, R4, R7 ;  /* 0x0000000405147224 */ /* 0x000fe400078e0207 */
[----:B------:R-:W-:Y:S02]  /*1220*/  IMAD R21, R14, R9, R2 ;  /* 0x000000090e157224 */ /* 0x000fe400078e0202 */
.L_x_15:
[----:B------:R-:W1:Y:S01]  /*1230*/  LDCU UR4, c[0x0][0xb30] ;  /* 0x00016600ff0477ac */ /* 0x000e620008000800 */
[----:B------:R-:W2:Y:S08]  /*1240*/  S2UR UR37, SR_CgaCtaId ;  /* 0x00000000002579c3 */ /* 0x000eb00000008800 */
[----:B------:R-:W3:Y:S01]  /*1250*/  LDC R26, c[0x0][0xb24] ;  /* 0x0002c900ff1a7b82 */ /* 0x000ee20000000800 */
[----:B-1----:R-:W-:-:S09]  /*1260*/  UISETP.NE.AND UP1, UPT, UR4, 0x1, UPT ;  /* 0x000000010400788c */ /* 0x002fd2000bf25270 */
[----:B--2---:R-:W-:Y:S05]  /*1270*/  BRA.U UP1, `(.L_x_16) ;  /* 0x0000000101407547 */ /* 0x004fea000b800000 */
[----:B------:R-:W1:Y:S08]  /*1280*/  LDC.64 R4, c[0x0][0xb10] ;  /* 0x0002c400ff047b82 */ /* 0x000e700000000a00 */
[----:B------:R-:W2:Y:S08]  /*1290*/  LDC.64 R2, c[0x0][0xb18] ;  /* 0x0002c600ff027b82 */ /* 0x000eb00000000a00 */
[----:B------:R-:W4:Y:S08]  /*12a0*/  LDC R6, c[0x0][0xb20] ;  /* 0x0002c800ff067b82 */ /* 0x000f300000000800 */
[----:B------:R-:W3:Y:S01]  /*12b0*/  LDC R7, c[0x0][0xb0c] ;  /* 0x0002c300ff077b82 */ /* 0x000ee20000000800 */
[----:B-1----:R-:W-:-:S05]  /*12c0*/  IMAD.HI.U32 R4, R21, R4, RZ ;  /* 0x0000000415047227 */ /* 0x002fca00078e00ff */
[----:B------:R-:W-:Y:S01]  /*12d0*/  SHF.R.U32.HI R4, RZ, R5, R4 ;  /* 0x00000005ff047219 */ /* 0x000fe20000011604 */
[----:B--2---:R-:W-:Y:S01]  /*12e0*/  IMAD.HI.U32 R3, R20, R3, RZ ;  /* 0x0000000314037227 */ /* 0x004fe200078e00ff */
[----:B------:R-:W-:-:S04]  /*12f0*/  ISETP.NE.AND P0, PT, R2, 0x1, PT ;  /* 0x000000010200780c */ /* 0x000fc80003f05270 */
[----:B----4-:R-:W-:-:S04]  /*1300*/  SHF.R.U32.HI R3, RZ, R6, R3 ;  /* 0x00000006ff037219 */ /* 0x010fc80000011603 */
[----:B------:R-:W-:Y:S02]  /*1310*/  SEL R3, R20, R3, !P0 ;  /* 0x0000000314037207 */ /* 0x000fe40004000000 */
[----:B---3--:R-:W-:-:S04]  /*1320*/  ISETP.NE.AND P1, PT, R7, 0x1, PT ;  /* 0x000000010700780c */ /* 0x008fc80003f25270 */
[----:B------:R-:W-:-:S05]  /*1330*/  SEL R4, R21, R4, !P1 ;  /* 0x0000000415047207 */ /* 0x000fca0004800000 */
[----:B------:R-:W-:Y:S02]  /*1340*/  IMAD.IADD R5, R3, 0x1, -R4 ;  /* 0x0000000103057824 */ /* 0x000fe400078e0a04 */
[----:B------:R-:W-:Y:S02]  /*1350*/  IMAD.IADD R3, R4, 0x1, -R3 ;  /* 0x0000000104037824 */ /* 0x000fe400078e0a03 */
[----:B------:R-:W-:Y:S02]  /*1360*/  IMAD R21, R5, R7, R21 ;  /* 0x0000000705157224 */ /* 0x000fe400078e0215 */
[----:B------:R-:W-:-:S07]  /*1370*/  IMAD R20, R3, R2, R20 ;  /* 0x0000000203147224 */ /* 0x000fce00078e0214 */
.L_x_16:
[----:B------:R-:W-:Y:S01]  /*1380*/  BAR.SYNC.DEFER_BLOCKING 0x0 ;  /* 0x0000000000007b1d */ /* 0x000fe20000010000 */
[----:B------:R-:W-:Y:S01]  /*1390*/  UISETP.NE.AND UP1, UPT, UR8, 0x2, UPT ;  /* 0x000000020800788c */ /* 0x000fe2000bf25270 */
[----:B------:R-:W-:Y:S02]  /*13a0*/  ISETP.NE.OR P5, PT, R0, 0x2, !P5 ;  /* 0x000000020000780c */ /* 0x000fe40006fa5670 */
[----:B------:R-:W-:-:S06]  /*13b0*/  LOP3.LUT R2, R70, 0x1f, RZ, 0xc0, !PT ;  /* 0x0000001f46027812 */ /* 0x000fcc00078ec0ff */
[----:B------:R-:W-:Y:S05]  /*13c0*/  BRA.U UP1, `(.L_x_17) ;  /* 0x0000001101f47547 */ /* 0x000fea000b800000 */
[----:B------:R-:W1:Y:S01]  /*13d0*/  LDCU UR13, c[0x0][0x38c] ;  /* 0x00007180ff0d77ac */ /* 0x000e620008000800 */
[----:B------:R-:W2:Y:S01]  /*13e0*/  LDC R8, c[0x0][0x370] ;  /* 0x0000dc00ff087b82 */ /* 0x000ea20000000800 */
[----:B------:R-:W-:Y:S01]  /*13f0*/  PLOP3.LUT P1, PT, PT, PT, UP2, 0x80, 0x8 ;  /* 0x000000000008781c */ /* 0x000fe20003f2f028 */
[----:B------:R-:W-:Y:S01]  /*1400*/  IMAD.MOV.U32 R15, RZ, RZ, 0x1 ;  /* 0x00000001ff0f7424 */ /* 0x000fe200078e00ff */
[----:B------:R-:W-:Y:S01]  /*1410*/  ISETP.EQ.OR P4, PT, R2, RZ, P5 ;  /* 0x000000ff0200720c */ /* 0x000fe20002f82670 */
[----:B------:R-:W-:Y:S01]  /*1420*/  IMAD.MOV.U32 R14, RZ, RZ, RZ ;  /* 0x000000ffff0e7224 */ /* 0x000fe200078e00ff */
[----:B------:R-:W-:Y:S02]  /*1430*/  PLOP3.LUT P1, PT, P1, PT, PT, 0x8, 0x80 ;  /* 0x000000000080781c */ /* 0x000fe40000f2e170 */
[----:B------:R-:W-:Y:S01]  /*1440*/  CS2R R12, SRZ ;  /* 0x00000000000c7805 */ /* 0x000fe2000001ff00 */
[----:B------:R-:W-:Y:S01]  /*1450*/  IMAD.MOV.U32 R11, RZ, RZ, 0x1 ;  /* 0x00000001ff0b7424 */ /* 0x000fe200078e00ff */
[----:B------:R-:W4:Y:S01]  /*1460*/  LDC R0, c[0x0][0x374] ;  /* 0x0000dd00ff007b82 */ /* 0x000f220000000800 */
[----:B------:R-:W2:Y:S01]  /*1470*/  LDCU.64 UR22, c[0x0][0x348] ;  /* 0x00006900ff1677ac */ /* 0x000ea20008000a00 */
[----:B------:R-:W-:Y:S01]  /*1480*/  UMOV UR6, URZ ;  /* 0x000000ff00067c82 */ /* 0x000fe20008000000 */
[----:B-1----:R-:W-:-:S04]  /*1490*/  UIADD3 UR5, UPT, UPT, UR13, 0x7f, URZ ;  /* 0x0000007f0d057890 */ /* 0x002fc8000fffe0ff */
[----:B------:R-:W-:-:S04]  /*14a0*/  USHF.R.S32.HI UR4, URZ, 0x1f, UR5 ;  /* 0x0000001fff047899 */ /* 0x000fc80008011405 */
[----:B------:R-:W-:-:S04]  /*14b0*/  ULEA.HI UR4, UR4, UR5, URZ, 0x7 ;  /* 0x0000000504047291 */ /* 0x000fc8000f8f38ff */
[----:B------:R-:W-:Y:S02]  /*14c0*/  USHF.R.S32.HI UR15, URZ, 0x7, UR4 ;  /* 0x00000007ff0f7899 */ /* 0x000fe40008011404 */
[----:B------:R-:W-:Y:S02]  /*14d0*/  UIADD3 UR4, UPT, UPT, UR13, -0x1, URZ ;  /* 0xffffffff0d047890 */ /* 0x000fe4000fffe0ff */
[----:B------:R-:W-:Y:S02]  /*14e0*/  UISETP.LT.U32.AND UP0, UPT, UR15, 0x6, UPT ;  /* 0x000000060f00788c */ /* 0x000fe4000bf01070 */
[----:B------:R-:W-:Y:S02]  /*14f0*/  UISETP.GE.U32.AND UP1, UPT, UR4, -0xff, UPT ;  /* 0xffffff010400788c */ /* 0x000fe4000bf26070 */
[----:B------:R-:W-:Y:S02]  /*1500*/  USEL UR14, UR15, 0x6, UP0 ;  /* 0x000000060f0e7887 */ /* 0x000fe40008000000 */
[----:B------:R-:W-:-:S02]  /*1510*/  UIADD3 UR13, UPT, UPT, UR13, 0xfe, URZ ;  /* 0x000000fe0d0d7890 */ /* 0x000fc4000fffe0ff */
[----:B------:R-:W-:Y:S02]  /*1520*/  UIADD3 UR5, UPT, UPT, UR14, -0x1, URZ ;  /* 0xffffffff0e057890 */ /* 0x000fe4000fffe0ff */
[----:B------:R-:W-:-:S03]  /*1530*/  UIADD3 UR7, UPT, UPT, UR15, -UR14, URZ ;  /* 0x8000000e0f077290 */ /* 0x000fc6000fffe0ff */
[----:B------:R-:W-:-:S04]  /*1540*/  @UP1 UIADD3 UR5, UPT, UPT, UR14, URZ, URZ ;  /* 0x000000ff0e051290 */ /* 0x000fc8000fffe0ff */
[----:B--2---:R-:W-:-:S12]  /*1550*/  UIADD3 UR5, UPT, UPT, UR5, 0x1, URZ ;  /* 0x0000000105057890 */ /* 0x004fd8000fffe0ff */
.L_x_35:
[----:B------:R-:W-:Y:S01]  /*1560*/  UISETP.NE.AND UP0, UPT, UR37, URZ, UPT ;  /* 0x000000ff2500728c */ /* 0x000fe2000bf05270 */
[----:B------:R-:W1:Y:S08]  /*1570*/  S2UR UR37, SR_CgaCtaId ;  /* 0x00000000002579c3 */ /* 0x000e700000008800 */
[----:B------:R-:W-:Y:S05]  /*1580*/  BRA.U UP0, `(.L_x_18) ;  /* 0x0000000100347547 */ /* 0x000fea000b800000 */
[----:B------:R-:W2:Y:S01]  /*1590*/  S2R R2, SR_CgaCtaId ;  /* 0x0000000000027919 */ /* 0x000ea20000008800 */
[----:B------:R-:W-:-:S04]  /*15a0*/  MOV R3, 0x400 ;  /* 0x0000040000037802 */ /* 0x000fc80000000f00 */
[----:B--2---:R-:W-:Y:S02]  /*15b0*/  LEA R2, R2, R3, 0x18 ;  /* 0x0000000302027211 */ /* 0x004fe400078ec0ff */
[----:B------:R-:W-:-:S03]  /*15c0*/  SHF.L.U32 R3, R11, 0x1f, RZ ;  /* 0x0000001f0b037819 */ /* 0x000fc600000006ff */
[----:B------:R-:W-:-:S04]  /*15d0*/  IMAD R2, R12, 0x8, R2 ;  /* 0x000000080c027824 */ /* 0x000fc800078e0202 */
[----:B------:R-:W2:Y:S02]  /*15e0*/  SYNCS.PHASECHK.TRANS64.TRYWAIT P0, [R2+URZ+0x110], R3 ;  /* 0x00011003020075a7 */ /* 0x000ea400080011ff */
[----:B--2---:R-:W-:Y:S05]  /*15f0*/  @!P0 BRA `(.L_x_19) ;  /* 0x0000005800f88947 */ /* 0x004fea0003800000 */
.L_x_117:
[----:B------:R-:W-:Y:S01]  /*1600*/  VIADD R12, R12, 0x1 ;  /* 0x000000010c0c7836 */ /* 0x000fe20000000000 */
[----:B------:R2:W-:Y:S04]  /*1610*/  SYNCS.ARRIVE.TRANS64.A1T0 RZ, [R2+URZ+0x100], RZ ;  /* 0x000100ff02ff79a7 */ /* 0x0005e800081000ff */
[----:B------:R-:W-:-:S04]  /*1620*/  ISETP.NE.AND P0, PT, R12, 0x2, PT ;  /* 0x000000020c00780c */ /* 0x000fc80003f05270 */
[----:B------:R-:W-:Y:S02]  /*1630*/  SEL R12, R12, RZ, P0 ;  /* 0x000000ff0c0c7207 */ /* 0x000fe40000000000 */
[----:B--2---:R-:W-:-:S04]  /*1640*/  SEL R2, RZ, 0x1, P0 ;  /* 0x00000001ff027807 */ /* 0x004fc80000000000 */
[----:B------:R-:W-:-:S07]  /*1650*/  LOP3.LUT R11, R11, R2, RZ, 0x3c, !PT ;  /* 0x000000020b0b7212 */ /* 0x000fce00078e3cff */
.L_x_18:
[----:B------:R-:W-:Y:S01]  /*1660*/  UMOV UR4, 0x400 ;  /* 0x0000040000047882 */ /* 0x000fe20000000000 */
[----:B------:R-:W-:Y:S01]  /*1670*/  SHF.L.U32 R2, R15, 0x1f, RZ ;  /* 0x0000001f0f027819 */ /* 0x000fe200000006ff */
[----:B-1----:R-:W-:Y:S01]  /*1680*/  ULEA UR4, UR37, UR4, 0x18 ;  /* 0x0000000425047291 */ /* 0x002fe2000f8ec0ff */
[----:B------:R-:W-:Y:S01]  /*1690*/  R2UR UR35, R21 ;  /* 0x00000000152372ca */ /* 0x000fe200000e0000 */
[----:B------:R-:W-:Y:S01]  /*16a0*/  UISETP.GE.U32.AND UP0, UPT, UR13, 0xff, UPT ;  /* 0x000000ff0d00788c */ /* 0x000fe2000bf06070 */
[----:B------:R-:W-:Y:S01]  /*16b0*/  R2UR UR19, R20 ;  /* 0x00000000141372ca */ /* 0x000fe200000e0000 */
[----:B------:R-:W-:Y:S01]  /*16c0*/  ULEA UR8, UR6, UR4, 0x3 ;  /* 0x0000000406087291 */ /* 0x000fe2000f8e18ff */
[----:B------:R-:W-:-:S08]  /*16d0*/  UMOV UR29, URZ ;  /* 0x000000ff001d7c82 */ /* 0x000fd00008000000 */
[----:B------:R1:W2:Y:S01]  /*16e0*/  SYNCS.PHASECHK.TRANS64.TRYWAIT P0, [UR8+0x30], R2 ;  /* 0x00003002ff0075a7 */ /* 0x0002a20008001108 */
[----:B------:R-:W-:Y:S02]  /*16f0*/  USHF.L.U32 UR35, UR35, 0x6, URZ ;  /* 0x0000000623237899 */ /* 0x000fe400080006ff */
[----:B------:R-:W-:Y:S01]  /*1700*/  USHF.L.U32 UR19, UR19, 0x6, URZ ;  /* 0x0000000613137899 */ /* 0x000fe200080006ff */
[----:B------:R-:W-:Y:S11]  /*1710*/  BRA.U !UP0, `(.L_x_20) ;  /* 0x0000000108d47547 */ /* 0x000ff6000b800000 */
[----:B------:R-:W-:Y:S01]  /*1720*/  UMOV UR21, URZ ;  /* 0x000000ff00157c82 */ /* 0x000fe20008000000 */
[----:B------:R-:W-:-:S05]  /*1730*/  UMOV UR42, UR6 ;  /* 0x00000006002a7c82 */ /* 0x000fca0008000000 */
.L_x_25:
[----:B-1----:R-:W-:Y:S01]  /*1740*/  ULEA UR33, UR42, UR4, 0x3 ;  /* 0x000000042a217291 */ /* 0x002fe2000f8e18ff */
[----:B--2---:R-:W-:Y:S01]  /*1750*/  @!P5 MOV R3, 0x8000 ;  /* 0x000080000003d802 */ /* 0x004fe20000000f00 */
[----:B--2---:R-:W-:Y:S10]  /*1760*/  @P0 BRA `(.L_x_21) ;  /* 0x00000000000c0947 */ /* 0x004ff40003800000 */
[----:B------:R-:W-:-:S04]  /*1770*/  SHF.L.U32 R4, R15, 0x1f, RZ ;  /* 0x0000001f0f047819 */ /* 0x000fc800000006ff */
[----:B------:R-:W2:Y:S02]  /*1780*/  SYNCS.PHASECHK.TRANS64.TRYWAIT P0, [UR33+0x30], R4 ;  /* 0x00003004ff0075a7 */ /* 0x000ea40008001121 */
[----:B--2---:R-:W-:Y:S05]  /*1790*/  @!P0 BRA `(.L_x_22) ;  /* 0x0000005800a48947 */ /* 0x004fea0003800000 */
.L_x_21:
[----:B------:R2:W-:Y:S01]  /*17a0*/  @!P5 SYNCS.ARRIVE.TRANS64 RZ, [UR33], R3 ;  /* 0x00000003ffffd9a7 */ /* 0x0005e20008000021 */
[----:B------:R-:W-:Y:S04]  /*17b0*/  BSSY.RECONVERGENT B0, `(.L_x_23) ;  /* 0x0000003000007945 */ /* 0x000fe80003800200 */
[----:B------:R-:W-:Y:S05]  /*17c0*/  @P4 BRA `(.L_x_24) ;  /* 0x0000000000044947 */ /* 0x000fea0003800000 */
[----:B------:R-:W-:Y:S05]  /*17d0*/  BPT.TRAP 0x1 ;  /* 0x000000040000795c */ /* 0x000fea0000300000 */
.L_x_24:
[----:B------:R-:W-:Y:S05]  /*17e0*/  BSYNC.RECONVERGENT B0 ;  /* 0x0000000000007941 */ /* 0x000fea0003800200 */
.L_x_23:
[----:B------:R-:W-:Y:S02]  /*17f0*/  UIADD3 UR6, UPT, UPT, UR42, 0x1, URZ ;  /* 0x000000012a067890 */ /* 0x000fe4000fffe0ff */
[----:B------:R-:W-:Y:S02]  /*1800*/  UIADD3 UR40, UP1, UPT, UR22, 0x80, URZ ;  /* 0x0000008016287890 */ /* 0x000fe4000ff3e0ff */
[----:B------:R-:W-:Y:S02]  /*1810*/  UISETP.NE.AND UP0, UPT, UR6, 0x6, UPT ;  /* 0x000000060600788c */ /* 0x000fe4000bf05270 */
[----:B------:R-:W-:Y:S02]  /*1820*/  USHF.L.U32 UR34, UR21, 0x7, URZ ;  /* 0x0000000715227899 */ /* 0x000fe400080006ff */
[----:B------:R-:W-:Y:S02]  /*1830*/  USEL UR9, URZ, 0x1, UP0 ;  /* 0x00000001ff097887 */ /* 0x000fe40008000000 */
[----:B------:R-:W-:-:S02]  /*1840*/  USEL UR6, UR6, URZ, UP0 ;  /* 0x000000ff06067287 */ /* 0x000fc40008000000 */
[----:B------:R-:W-:Y:S02]  /*1850*/  UIADD3 UR38, UP0, UPT, UR22, 0x180, URZ ;  /* 0x0000018016267890 */ /* 0x000fe4000ff1e0ff */
[----:B------:R-:W-:Y:S01]  /*1860*/  ULEA UR8, UR6, UR4, 0x3 ;  /* 0x0000000406087291 */ /* 0x000fe2000f8e18ff */
[----:B------:R-:W-:Y:S01]  /*1870*/  LOP3.LUT R15, R15, UR9, RZ, 0x3c, !PT ;  /* 0x000000090f0f7c12 */ /* 0x000fe2000f8e3cff */
[----:B------:R-:W-:Y:S02]  /*1880*/  UIADD3.X UR41, UPT, UPT, URZ, UR23, URZ, UP1, !UPT ;  /* 0x00000017ff297290 */ /* 0x000fe40008ffe4ff */
[----:B------:R-:W-:Y:S01]  /*1890*/  UIADD3 UR26, UPT, UPT, UR34, 0x40, URZ ;  /* 0x00000040221a7890 */ /* 0x000fe2000fffe0ff */
[----:B-1----:R-:W-:Y:S01]  /*18a0*/  SHF.L.U32 R2, R15, 0x1f, RZ ;  /* 0x0000001f0f027819 */ /* 0x002fe200000006ff */
[----:B------:R-:W-:Y:S01]  /*18b0*/  UIADD3.X UR39, UPT, UPT, URZ, UR23, URZ, UP0, !UPT ;  /* 0x00000017ff277290 */ /* 0x000fe200087fe4ff */
[----:B------:R-:W-:Y:S02]  /*18c0*/  UMOV UR30, 0x0 ;  /* 0x00000000001e7882 */ /* 0x000fe40000000000 */
[----:B------:R1:W1:Y:S01]  /*18d0*/  SYNCS.PHASECHK.TRANS64.TRYWAIT P0, [UR8+0x30], R2 ;  /* 0x00003002ff0075a7 */ /* 0x0002620008001108 */
[----:B------:R-:W-:Y:S01]  /*18e0*/  ULEA UR8, UR42, UR4, 0xe ;  /* 0x000000042a087291 */ /* 0x000fe2000f8e70ff */
[----:B------:R-:W-:Y:S01]  /*18f0*/  UMOV UR31, 0x10000000 ;  /* 0x10000000001f7882 */ /* 0x000fe20000000000 */
[----:B------:R-:W-:-:S02]  /*1900*/  UMOV UR25, UR33 ;  /* 0x0000002100197c82 */ /* 0x000fc40008000000 */
[----:B------:R-:W-:Y:S02]  /*1910*/  UIADD3 UR32, UPT, UPT, UR8, 0x3400, URZ ;  /* 0x0000340008207890 */ /* 0x000fe4000fffe0ff */
[----:B------:R-:W-:Y:S02]  /*1920*/  UIADD3 UR24, UPT, UPT, UR8, 0x5400, URZ ;  /* 0x0000540008187890 */ /* 0x000fe4000fffe0ff */
[----:B------:R-:W-:Y:S02]  /*1930*/  UIADD3 UR16, UPT, UPT, UR8, 0x1b400, URZ ;  /* 0x0001b40008107890 */ /* 0x000fe4000fffe0ff */
[----:B------:R-:W-:Y:S01]  /*1940*/  UIADD3 UR8, UPT, UPT, UR8, 0x1d400, URZ ;  /* 0x0001d40008087890 */ /* 0x000fe2000fffe0ff */
[----:B------:R-:W-:Y:S01]  /*1950*/  UMOV UR27, UR35 ;  /* 0x00000023001b7c82 */ /* 0x000fe20008000000 */
[----:B------:R-:W-:Y:S01]  /*1960*/  UMOV UR28, UR36 ;  /* 0x00000024001c7c82 */ /* 0x000fe20008000000 */
[----:B------:R-:W-:Y:S01]  /*1970*/  UMOV UR17, UR33 ;  /* 0x0000002100117c82 */ /* 0x000fe20008000000 */
[----:B------:R-:W-:Y:S01]  /*1980*/  UMOV UR20, UR36 ;  /* 0x0000002400147c82 */ /* 0x000fe20008000000 */
[----:B------:R-:W-:Y:S01]  /*1990*/  UMOV UR18, UR34 ;  /* 0x0000002200127c82 */ /* 0x000fe20008000000 */
[----:B------:R1:W-:Y:S01]  /*19a0*/  UTMALDG.3D [UR32], [UR40], desc[UR30] ;  /* 0x00001e20280075b4 */ /* 0x0003e20008011000 */
[----:B------:R-:W-:Y:S01]  /*19b0*/  UMOV UR11, UR19 ;  /* 0x00000013000b7c82 */ /* 0x000fe20008000000 */
[----:B------:R-:W-:Y:S01]  /*19c0*/  UMOV UR12, UR36 ;  /* 0x00000024000c7c82 */ /* 0x000fe20008000000 */
[----:B------:R-:W-:Y:S01]  /*19d0*/  UMOV UR9, UR33 ;  /* 0x0000002100097c82 */ /* 0x000fe20008000000 */
[----:B------:R-:W-:Y:S01]  /*19e0*/  UMOV UR10, UR26 ;  /* 0x0000001a000a7c82 */ /* 0x000fe20008000000 */
[----:B------:R-:W-:Y:S01]  /*19f0*/  UIADD3 UR21, UPT, UPT, UR21, 0x1, URZ ;  /* 0x0000000115157890 */ /* 0x000fe2000fffe0ff */
[----:B------:R-:W-:Y:S01]  /*1a00*/  UMOV UR29, UR5 ;  /* 0x00000005001d7c82 */ /* 0x000fe20008000000 */
[----:B------:R1:W-:Y:S02]  /*1a10*/  UTMALDG.3D [UR24], [UR40], desc[UR30] ;  /* 0x00001e18280075b4 */ /* 0x0003e40008011000 */
[----:B------:R-:W-:Y:S01]  /*1a20*/  UISETP.NE.AND UP0, UPT, UR21, UR5, UPT ;  /* 0x000000051500728c */ /* 0x000fe2000bf05270 */
[----:B------:R-:W-:Y:S01]  /*1a30*/  UMOV UR42, UR6 ;  /* 0x00000006002a7c82 */ /* 0x000fe20008000000 */
[----:B------:R1:W-:Y:S01]  /*1a40*/  UTMALDG.3D [UR16], [UR38], desc[UR30] ;  /* 0x00001e10260075b4 */ /* 0x0003e20008011000 */
[----:B------:R1:W-:Y:S06]  /*1a50*/  UTMALDG.3D [UR8], [UR38], desc[UR30] ;  /* 0x00001e08260075b4 */ /* 0x0003ec0008011000 */
[----:B------:R-:W-:Y:S05]  /*1a60*/  BRA.U UP0, `(.L_x_25) ;  /* 0xfffffffd00347547 */ /* 0x000fea000b83ffff */
.L_x_20:
[----:B-1----:R-:W-:Y:S01]  /*1a70*/  ULEA UR8, UR6, UR4, 0x3 ;  /* 0x0000000406087291 */ /* 0x002fe2000f8e18ff */
[----:B------:R-:W-:Y:S01]  /*1a80*/  SHF.L.U32 R2, R15, 0x1f, RZ ;  /* 0x0000001f0f027819 */ /* 0x000fe200000006ff */
[----:B------:R-:W-:Y:S01]  /*1a90*/  @!P1 SYNCS.ARRIVE.TRANS64.A1T0 RZ, [UR4+0x98], RZ ;  /* 0x000098ffffff99a7 */ /* 0x000fe20008100004 */
[----:B------:R-:W-:-:S06]  /*1aa0*/  UISETP.GT.AND UP0, UPT, UR15, UR14, UPT ;  /* 0x0000000e0f00728c */ /* 0x000fcc000bf04270 */
[----:B--2---:R1:W2:Y:S03]  /*1ab0*/  SYNCS.PHASECHK.TRANS64.TRYWAIT P0, [UR8+0x30], R2 ;  /* 0x00003002ff0075a7 */ /* 0x0042a60008001108 */
[----:B------:R-:W-:Y:S05]  /*1ac0*/  BRA.U !UP0, `(.L_x_26) ;  /* 0x0000000108d07547 */ /* 0x000fea000b800000 */
[----:B------:R-:W-:Y:S01]  /*1ad0*/  UIADD3 UR21, UPT, UPT, UR7, UR29, URZ ;  /* 0x0000001d07157290 */ /* 0x000fe2000fffe0ff */
[----:B------:R-:W-:-:S11]  /*1ae0*/  UMOV UR42, UR6 ;  /* 0x00000006002a7c82 */ /* 0x000fd60008000000 */
.L_x_31:
[----:B-1----:R-:W-:Y:S01]  /*1af0*/  ULEA UR33, UR42, UR4, 0x3 ;  /* 0x000000042a217291 */ /* 0x002fe2000f8e18ff */
[----:B--2---:R-:W-:Y:S01]  /*1b00*/  @!P5 MOV R3, 0x8000 ;  /* 0x000080000003d802 */ /* 0x004fe20000000f00 */
[----:B--2---:R-:W-:Y:S10]  /*1b10*/  @P0 BRA `(.L_x_27) ;  /* 0x00000000000c0947 */ /* 0x004ff40003800000 */
[----:B------:R-:W-:-:S04]  /*1b20*/  SHF.L.U32 R4, R15, 0x1f, RZ ;  /* 0x0000001f0f047819 */ /* 0x000fc800000006ff */
[----:B------:R-:W2:Y:S02]  /*1b30*/  SYNCS.PHASECHK.TRANS64.TRYWAIT P0, [UR33+0x30], R4 ;  /* 0x00003004ff0075a7 */ /* 0x000ea40008001121 */
[----:B--2---:R-:W-:Y:S05]  /*1b40*/  @!P0 BRA `(.L_x_28) ;  /* 0x0000005400d08947 */ /* 0x004fea0003800000 */
.L_x_27:
[----:B------:R2:W-:Y:S01]  /*1b50*/  @!P5 SYNCS.ARRIVE.TRANS64 RZ, [UR33], R3 ;  /* 0x00000003ffffd9a7 */ /* 0x0005e20008000021 */
[----:B------:R-:W-:Y:S04]  /*1b60*/  BSSY.RECONVERGENT B0, `(.L_x_29) ;  /* 0x0000003000007945 */ /* 0x000fe80003800200 */
[----:B------:R-:W-:Y:S05]  /*1b70*/  @P4 BRA `(.L_x_30) ;  /* 0x0000000000044947 */ /* 0x000fea0003800000 */
[----:B------:R-:W-:Y:S05]  /*1b80*/  BPT.TRAP 0x1 ;  /* 0x000000040000795c */ /* 0x000fea0000300000 */
.L_x_30:
[----:B------:R-:W-:Y:S05]  /*1b90*/  BSYNC.RECONVERGENT B0 ;  /* 0x0000000000007941 */ /* 0x000fea0003800200 */
.L_x_29:
        /* <DEDUP_REMOVED lines=31> */
[----:B------:R-:W-:Y:S01]  /*1d90*/  UMOV UR10, UR26 ;  /* 0x0000001a000a7c82 */ /* 0x000fe20008000000 */
[----:B------:R-:W-:Y:S01]  /*1da0*/  UIADD3 UR29, UPT, UPT, UR29, 0x1, URZ ;  /* 0x000000011d1d7890 */ /* 0x000fe2000fffe0ff */
[----:B------:R1:W-:Y:S01]  /*1db0*/  UTMALDG.3D [UR24], [UR40], desc[UR30] ;  /* 0x00001e18280075b4 */ /* 0x0003e20008011000 */
[----:B------:R-:W-:-:S02]  /*1dc0*/  UMOV UR42, UR6 ;  /* 0x00000006002a7c82 */ /* 0x000fc40008000000 */
[----:B------:R-:W-:Y:S01]  /*1dd0*/  UISETP.NE.AND UP0, UPT, UR29, UR21, UPT ;  /* 0x000000151d00728c */ /* 0x000fe2000bf05270 */
[----:B------:R1:W-:Y:S01]  /*1de0*/  UTMALDG.3D [UR16], [UR38], desc[UR30] ;  /* 0x00001e10260075b4 */ /* 0x0003e20008011000 */
[----:B------:R1:W-:Y:S07]  /*1df0*/  UTMALDG.3D [UR8], [UR38], desc[UR30] ;  /* 0x00001e08260075b4 */ /* 0x0003ee0008011000 */
[----:B------:R-:W-:Y:S05]  /*1e00*/  BRA.U UP0, `(.L_x_31) ;  /* 0xfffffffd00387547 */ /* 0x000fea000b83ffff */
.L_x_26:
[C---:B-1----:R-:W-:Y:S01]  /*1e10*/  LEA R2, R14.reuse, UR4, 0x3 ;  /* 0x000000040e027c11 */ /* 0x042fe2000f8e18ff */
[----:B------:R-:W-:Y:S01]  /*1e20*/  NOP ;  /* 0x0000000000007918 */ /* 0x000fe20000000000 */
[----:B--2---:R-:W-:Y:S02]  /*1e30*/  SHF.L.U32 R3, R13, 0x1f, RZ ;  /* 0x0000001f0d037819 */ /* 0x004fe400000006ff */
[----:B------:R-:W-:Y:S02]  /*1e40*/  LEA R4, R14, UR4, 0x4 ;  /* 0x000000040e047c11 */ /* 0x000fe4000f8e20ff */
[----:B------:R-:W1:Y:S02]  /*1e50*/  SYNCS.PHASECHK.TRANS64.TRYWAIT P0, [R2+URZ+0xa0], R3 ;  /* 0x0000a003020075a7 */ /* 0x000e6400080011ff */
[----:B-1----:R-:W-:Y:S05]  /*1e60*/  @!P0 BRA `(.L_x_32) ;  /* 0x0000005400208947 */ /* 0x002fea0003800000 */
.L_x_120:
[----:B------:R-:W2:Y:S01]  /*1e70*/  LDS.128 R4, [R4+0x130] ;  /* 0x0001300004047984 */ /* 0x000ea20000000c00 */
[----:B---3--:R-:W-:Y:S01]  /*1e80*/  ISETP.GE.AND P0, PT, R26, 0x1, PT ;  /* 0x000000011a00780c */ /* 0x008fe20003f06270 */
[----:B-1----:R-:W-:Y:S01]  /*1e90*/  VIADD R2, R2, 0xb0 ;  /* 0x000000b002027836 */ /* 0x002fe20000000000 */
[----:B------:R-:W-:Y:S01]  /*1ea0*/  @!PT LDS RZ, [RZ] ;  /* 0x00000000fffff984 */ /* 0x000fe20000000800 */
[----:B------:R-:W-:Y:S01]  /*1eb0*/  @!PT LDS RZ, [RZ] ;  /* 0x00000000fffff984 */ /* 0x000fe20000000800 */
[----:B------:R-:W-:Y:S01]  /*1ec0*/  @!PT LDS RZ, [RZ] ;  /* 0x00000000fffff984 */ /* 0x000fe20000000800 */
[----:B------:R-:W-:Y:S01]  /*1ed0*/  @!PT LDS RZ, [RZ] ;  /* 0x00000000fffff984 */ /* 0x000fe20000000800 */
[----:B------:R1:W-:Y:S06]  /*1ee0*/  MEMBAR.ALL.CTA ;  /* 0x0000000000007992 */ /* 0x0003ec0000008000 */
[----:B-1----:R-:W1:Y:S01]  /*1ef0*/  FENCE.VIEW.ASYNC.S ;  /* 0x00000000000073c6 */ /* 0x002e620000000000 */
[----:B------:R-:W-:-:S04]  /*1f00*/  PRMT R2, RZ, 0x654, R2 ;  /* 0x00000654ff027816 */ /* 0x000fc80000000002 */
[----:B-1----:R1:W-:Y:S01]  /*1f10*/  SYNCS.ARRIVE.TRANS64.RED.A1T0 RZ, [R2+URZ], RZ ;  /* 0x000000ff02ff79a7 */ /* 0x0023e200081004ff */
[----:B--2---:R-:W-:-:S13]  /*1f20*/  LOP3.LUT P2, RZ, R6, 0x1, RZ, 0xc0, !PT ;  /* 0x0000000106ff7812 */ /* 0x004fda000784c0ff */
[----:B------:R-:W-:Y:S01]  /*1f30*/  @P2 SHF.R.U32.HI R3, RZ, 0x10, R5 ;  /* 0x00000010ff032819 */ /* 0x000fe20000011605 */
[----:B------:R-:W-:Y:S01]  /*1f40*/  VOTEU.ANY UP0, P2 ;  /* 0x0000000000ff7886 */ /* 0x000fe20001000100 */
[----:B------:R-:W-:Y:S02]  /*1f50*/  @P2 MOV R10, R4 ;  /* 0x00000004000a2202 */ /* 0x000fe40000000f00 */
[----:B------:R-:W-:Y:S02]  /*1f60*/  @P2 R2UR.BROADCAST UR8, R3 ;  /* 0x00000000030822ca */ /* 0x000fe400008e0000 */
[----:B------:R-:W-:-:S11]  /*1f70*/  @P2 LOP3.LUT R9, R5, 0xffff, RZ, 0xc0, !PT ;  /* 0x0000ffff05092812 */ /* 0x000fd600078ec0ff */
[----:B------:R-:W-:Y:S01]  /*1f80*/  @UP0 UMOV UR36, UR8 ;  /* 0x0000000800240c82 */ /* 0x000fe20008000000 */
[----:B-1----:R-:W-:Y:S05]  /*1f90*/  @!P0 BRA `(.L_x_33) ;  /* 0x0000000000b88947 */ /* 0x002fea0003800000 */
[----:B------:R-:W4:Y:S01]  /*1fa0*/  LDC.64 R4, c[0x0][0xb18] ;  /* 0x0002c600ff047b82 */ /* 0x000f220000000a00 */
[----:B------:R-:W-:-:S07]  /*1fb0*/  ISETP.NE.AND P3, PT, R26, 0x1, PT ;  /* 0x000000011a00780c */ /* 0x000fce0003f65270 */
[----:B------:R-:W1:Y:S08]  /*1fc0*/  LDC.64 R6, c[0x0][0xb10] ;  /* 0x0002c400ff067b82 */ /* 0x000e700000000a00 */
[----:B------:R-:W2:Y:S08]  /*1fd0*/  LDC R16, c[0x0][0xb20] ;  /* 0x0002c800ff107b82 */ /* 0x000eb00000000800 */
[----:B------:R-:W3:Y:S01]  /*1fe0*/  LDC R17, c[0x0][0xb0c] ;  /* 0x0002c300ff117b82 */ /* 0x000ee20000000800 */
[----:B----4-:R-:W-:Y:S01]  /*1ff0*/  IMAD.HI.U32 R19, R0, R5, RZ ;  /* 0x0000000500137227 */ /* 0x010fe200078e00ff */
[----:B------:R-:W-:-:S03]  /*2000*/  ISETP.NE.AND P0, PT, R4, 0x1, PT ;  /* 0x000000010400780c */ /* 0x000fc60003f05270 */
[----:B------:R-:W-:-:S03]  /*2010*/  IMAD.HI.U32 R5, R9, R5, RZ ;  /* 0x0000000509057227 */ /* 0x000fc600078e00ff */
[----:B------:R-:W4:Y:S01]  /*2020*/  LDC.64 R2, c[0x0][0xb28] ;  /* 0x0002ca00ff027b82 */ /* 0x000f220000000a00 */
[----:B-1----:R-:W-:-:S04]  /*2030*/  IMAD.HI.U32 R20, R8, R6, RZ ;  /* 0x0000000608147227 */ /* 0x002fc800078e00ff */
[----:B------:R-:W-:Y:S01]  /*2040*/  IMAD.HI.U32 R21, R10, R6, RZ ;  /* 0x000000060a157227 */ /* 0x000fe200078e00ff */
[----:B------:R-:W-:Y:S02]  /*2050*/  SHF.R.U32.HI R20, RZ, R7, R20 ;  /* 0x00000007ff147219 */ /* 0x000fe40000011614 */
[-C--:B--2---:R-:W-:Y:S02]  /*2060*/  SHF.R.U32.HI R19, RZ, R16.reuse, R19 ;  /* 0x00000010ff137219 */ /* 0x084fe40000011613 */
[----:B------:R-:W-:Y:S02]  /*2070*/  SHF.R.U32.HI R5, RZ, R16, R5 ;  /* 0x00000010ff057219 */ /* 0x000fe40000011605 */
[----:B------:R-:W-:Y:S02]  /*2080*/  SEL R19, R0, R19, !P0 ;  /* 0x0000001300137207 */ /* 0x000fe40004000000 */
[----:B------:R-:W-:Y:S02]  /*2090*/  SHF.R.U32.HI R21, RZ, R7, R21 ;  /* 0x00000007ff157219 */ /* 0x000fe40000011615 */
[----:B---3--:R-:W-:-:S02]  /*20a0*/  ISETP.NE.AND P1, PT, R17, 0x1, PT ;  /* 0x000000011100780c */ /* 0x008fc40003f25270 */
[----:B------:R-:W-:Y:S02]  /*20b0*/  SEL R5, R9, R5, !P0 ;  /* 0x0000000509057207 */ /* 0x000fe40004000000 */
[----:B------:R-:W-:Y:S02]  /*20c0*/  SEL R20, R8, R20, !P1 ;  /* 0x0000001408147207 */ /* 0x000fe40004800000 */
[----:B------:R-:W-:Y:S01]  /*20d0*/  SEL R21, R10, R21, !P1 ;  /* 0x000000150a157207 */ /* 0x000fe20004800000 */
[----:B----4-:R-:W-:-:S04]  /*20e0*/  IMAD.HI.U32 R18, R19, R2, RZ ;  /* 0x0000000213127227 */ /* 0x010fc800078e00ff */
        /* <DEDUP_REMOVED lines=10> */
[----:B------:R-:W-:-:S04]  /*2190*/  @!P0 IMAD.HI.U32 R7, R21, R2, RZ ;  /* 0x0000000215078227 */ /* 0x000fc800078e00ff */
[----:B------:R-:W-:Y:S01]  /*21a0*/  IMAD.MOV R2, RZ, RZ, -R6 ;  /* 0x000000ffff027224 */ /* 0x000fe200078e0a06 */
[----:B------:R-:W-:Y:S02]  /*21b0*/  @!P0 SHF.R.U32.HI R3, RZ, R3, R7 ;  /* 0x00000003ff038219 */ /* 0x000fe40000011607 */
[----:B------:R-:W-:Y:S01]  /*21c0*/  IADD3 R7, PT, PT, -R5, RZ, RZ ;  /* 0x000000ff05077210 */ /* 0x000fe20007ffe1ff */
[----:B------:R-:W-:Y:S01]  /*21d0*/  IMAD R2, R26, R2, R5 ;  /* 0x000000021a027224 */ /* 0x000fe200078e0205 */
        /* <DEDUP_REMOVED lines=10> */
.L_x_33:
[----:B------:R-:W1:Y:S02]  /*2280*/  LDCU UR8, c[0x0][0xb30] ;  /* 0x00016600ff0877ac */ /* 0x000e640008000800 */
[----:B-1----:R-:W-:-:S09]  /*2290*/  UISETP.NE.AND UP0, UPT, UR8, 0x1, UPT ;  /* 0x000000010800788c */ /* 0x002fd2000bf05270 */
[----:B------:R-:W-:Y:S05]  /*22a0*/  BRA.U UP0, `(.L_x_34) ;  /* 0x0000000100407547 */ /* 0x000fea000b800000 */
[----:B------:R-:W1:Y:S08]  /*22b0*/  LDC.64 R4, c[0x0][0xb10] ;  /* 0x0002c400ff047b82 */ /* 0x000e700000000a00 */
[----:B------:R-:W2:Y:S08]  /*22c0*/  LDC.64 R2, c[0x0][0xb18] ;  /* 0x0002c600ff027b82 */ /* 0x000eb00000000a00 */
[----:B------:R-:W3:Y:S08]  /*22d0*/  LDC R6, c[0x0][0xb20] ;  /* 0x0002c800ff067b82 */ /* 0x000ef00000000800 */
[----:B------:R-:W4:Y:S01]  /*22e0*/  LDC R7, c[0x0][0xb0c] ;  /* 0x0002c300ff077b82 */ /* 0x000f220000000800 */
[----:B-1----:R-:W-:-:S05]  /*22f0*/  IMAD.HI.U32 R4, R10, R4, RZ ;  /* 0x000000040a047227 */ /* 0x002fca00078e00ff */
[----:B------:R-:W-:Y:S01]  /*2300*/  SHF.R.U32.HI R4, RZ, R5, R4 ;  /* 0x00000005ff047219 */ /* 0x000fe20000011604 */
[----:B--2---:R-:W-:Y:S01]  /*2310*/  IMAD.HI.U32 R3, R9, R3, RZ ;  /* 0x0000000309037227 */ /* 0x004fe200078e00ff */
[----:B------:R-:W-:-:S04]  /*2320*/  ISETP.NE.AND P0, PT, R2, 0x1, PT ;  /* 0x000000010200780c */ /* 0x000fc80003f05270 */
[----:B---3--:R-:W-:-:S04]  /*2330*/  SHF.R.U32.HI R3, RZ, R6, R3 ;  /* 0x00000006ff037219 */ /* 0x008fc80000011603 */
[----:B------:R-:W-:Y:S02]  /*2340*/  SEL R3, R9, R3, !P0 ;  /* 0x0000000309037207 */ /* 0x000fe40004000000 */
[----:B----4-:R-:W-:-:S04]  /*2350*/  ISETP.NE.AND P1, PT, R7, 0x1, PT ;  /* 0x000000010700780c */ /* 0x010fc80003f25270 */
[----:B------:R-:W-:-:S05]  /*2360*/  SEL R4, R10, R4, !P1 ;  /* 0x000000040a047207 */ /* 0x000fca0004800000 */
[----:B------:R-:W-:Y:S02]  /*2370*/  IMAD.IADD R5, R3, 0x1, -R4 ;  /* 0x0000000103057824 */ /* 0x000fe400078e0a04 */
[----:B------:R-:W-:Y:S02]  /*2380*/  IMAD.IADD R3, R4, 0x1, -R3 ;  /* 0x0000000104037824 */ /* 0x000fe400078e0a03 */
[----:B------:R-:W-:Y:S02]  /*2390*/  IMAD R10, R5, R7, R10 ;  /* 0x00000007050a7224 */ /* 0x000fe400078e020a */
[----:B------:R-:W-:-:S07]  /*23a0*/  IMAD R9, R3, R2, R9 ;  /* 0x0000000203097224 */ /* 0x000fce00078e0209 */
.L_x_34:
[----:B------:R-:W-:Y:S01]  /*23b0*/  VIADD R14, R14, 0x1 ;  /* 0x000000010e0e7836 */ /* 0x000fe20000000000 */
[----:B------:R-:W-:Y:S01]  /*23c0*/  PLOP3.LUT P1, PT, PT, PT, PT, 0x80, 0x8 ;  /* 0x000000000008781c */ /* 0x000fe20003f2f070 */
[----:B------:R-:W-:Y:S02]  /*23d0*/  IMAD.IADD R21, R10, 0x1, R59 ;  /* 0x000000010a157824 */ /* 0x000fe400078e023b */
[----:B------:R-:W-:Y:S01]  /*23e0*/  IMAD.IADD R20, R9, 0x1, R58 ;  /* 0x0000000109147824 */ /* 0x000fe200078e023a */
[----:B------:R-:W-:-:S04]  /*23f0*/  ISETP.NE.AND P0, PT, R14, 0x2, PT ;  /* 0x000000020e00780c */ /* 0x000fc80003f05270 */
[----:B------:R-:W-:Y:S02]  /*2400*/  SEL R2, RZ, 0x1, P0 ;  /* 0x00000001ff027807 */ /* 0x000fe40000000000 */
[----:B------:R-:W-:Y:S02]  /*2410*/  SEL R14, R14, RZ, P0 ;  /* 0x000000ff0e0e7207 */ /* 0x000fe40000000000 */
[----:B------:R-:W-:Y:S01]  /*2420*/  LOP3.LUT R13, R13, R2, RZ, 0x3c, !PT ;  /* 0x000000020d0d7212 */ /* 0x000fe200078e3cff */
[----:B------:R-:W-:Y:S06]  /*2430*/  @P2 BRA `(.L_x_35) ;  /* 0xfffffff000482947 */ /* 0x000fec000383ffff */
[----:B------:R-:W-:Y:S01]  /*2440*/  UIADD3 UR4, UPT, UPT, UR4, 0x30, URZ ;  /* 0x0000003004047890 */ /* 0x000fe2000fffe0ff */
[----:B------:R-:W-:-:S03]  /*2450*/  SHF.L.U32 R2, R15, 0x1f, RZ ;  /* 0x0000001f0f027819 */ /* 0x000fc600000006ff */
[----:B------:R-:W-:-:S09]  /*2460*/  ULEA UR5, UR6, UR4, 0x3 ;  /* 0x0000000406057291 */ /* 0x000fd2000f8e18ff */
[----:B------:R-:W1:Y:S02]  /*2470*/  SYNCS.PHASECHK.TRANS64.TRYWAIT P0, [UR5], R2 ;  /* 0x00000002ff0075a7 */ /* 0x000e640008001105 */
[----:B-1----:R-:W-:Y:S05]  /*2480*/  @!P0 BRA `(.L_x_36) ;  /* 0x0000004c00ac8947 */ /* 0x002fea0003800000 */
.L_x_122:
[----:B------:R-:W-:-:S04]  /*2490*/  UIADD3 UR6, UPT, UPT, UR6, 0x1, URZ ;  /* 0x0000000106067890 */ /* 0x000fc8000fffe0ff */
[----:B------:R-:W-:-:S04]  /*24a0*/  UISETP.NE.AND UP0, UPT, UR6, 0x6, UPT ;  /* 0x000000060600788c */ /* 0x000fc8000bf05270 */
[----:B------:R-:W-:Y:S02]  /*24b0*/  USEL UR7, URZ, 0x1, UP0 ;  /* 0x00000001ff077887 */ /* 0x000fe40008000000 */
[----:B------:R-:W-:-:S04]  /*24c0*/  USEL UR6, UR6, URZ, UP0 ;  /* 0x000000ff06067287 */ /* 0x000fc80008000000 */
[----:B------:R-:W-:Y:S01]  /*24d0*/  ULEA UR5, UR6, UR4, 0x3 ;  /* 0x0000000406057291 */ /* 0x000fe2000f8e18ff */
[----:B-1----:R-:W-:-:S04]  /*24e0*/  LOP3.LUT R2, R15, UR7, RZ, 0x3c, !PT ;  /* 0x000000070f027c12 */ /* 0x002fc8000f8e3cff */
[----:B------:R-:W-:-:S04]  /*24f0*/  SHF.L.U32 R3, R2, 0x1f, RZ ;  /* 0x0000001f02037819 */ /* 0x000fc800000006ff */
[----:B------:R-:W1:Y:S02]  /*2500*/  SYNCS.PHASECHK.TRANS64.TRYWAIT P0, [UR5], R3 ;  /* 0x00000003ff0075a7 */ /* 0x000e640008001105 */
[----:B-1----:R-:W-:Y:S05]  /*2510*/  @!P0 BRA `(.L_x_37) ;  /* 0x0000004c00a08947 */ /* 0x002fea0003800000 */
.L_x_124:
[----:B------:R-:W-:-:S04]  /*2520*/  UIADD3 UR6, UPT, UPT, UR6, 0x1, URZ ;  /* 0x0000000106067890 */ /* 0x000fc8000fffe0ff */
[----:B------:R-:W-:-:S04]  /*2530*/  UISETP.NE.AND UP0, UPT, UR6, 0x6, UPT ;  /* 0x000000060600788c */ /* 0x000fc8000bf05270 */
[----:B------:R-:W-:Y:S02]  /*2540*/  USEL UR7, URZ, 0x1, UP0 ;  /* 0x00000001ff077887 */ /* 0x000fe40008000000 */
[----:B------:R-:W-:-:S04]  /*2550*/  USEL UR6, UR6, URZ, UP0 ;  /* 0x000000ff06067287 */ /* 0x000fc80008000000 */
[----:B------:R-:W-:Y:S01]  /*2560*/  ULEA UR5, UR6, UR4, 0x3 ;  /* 0x0000000406057291 */ /* 0x000fe2000f8e18ff */
[----:B------:R-:W-:-:S04]  /*2570*/  LOP3.LUT R2, R2, UR7, RZ, 0x3c, !PT ;  /* 0x0000000702027c12 */ /* 0x000fc8000f8e3cff */
[----:B-1----:R-:W-:-:S04]  /*2580*/  SHF.L.U32 R3, R2, 0x1f, RZ ;  /* 0x0000001f02037819 */ /* 0x002fc800000006ff */
[----:B------:R-:W1:Y:S02]  /*2590*/  SYNCS.PHASECHK.TRANS64.TRYWAIT P0, [UR5], R3 ;  /* 0x00000003ff0075a7 */ /* 0x000e640008001105 */
[----:B-1----:R-:W-:Y:S05]  /*25a0*/  @!P0 BRA `(.L_x_38) ;  /* 0x0000004c00948947 */ /* 0x002fea0003800000 */
.L_x_126:
        /* <DEDUP_REMOVED lines=9> */
.L_x_128:
        /* <DEDUP_REMOVED lines=9> */
.L_x_130:
[----:B------:R-:W-:-:S04]  /*26d0*/  UIADD3 UR6, UPT, UPT, UR6, 0x1, URZ ;  /* 0x0000000106067890 */ /* 0x000fc8000fffe0ff */
[----:B------:R-:W-:-:S04]  /*26e0*/  UISETP.NE.AND UP0, UPT, UR6, 0x6, UPT ;  /* 0x000000060600788c */ /* 0x000fc8000bf05270 */
[----:B------:R-:W-:Y:S02]  /*26f0*/  USEL UR5, URZ, 0x1, UP0 ;  /* 0x00000001ff057887 */ /* 0x000fe40008000000 */
[----:B------:R-:W-:-:S04]  /*2700*/  USEL UR6, UR6, URZ, UP0 ;  /* 0x000000ff06067287 */ /* 0x000fc80008000000 */
[----:B------:R-:W-:Y:S01]  /*2710*/  ULEA UR6, UR6, UR4, 0x3 ;  /* 0x0000000406067291 */ /* 0x000fe2000f8e18ff */
[----:B------:R-:W-:-:S04]  /*2720*/  LOP3.LUT R2, R2, UR5, RZ, 0x3c, !PT ;  /* 0x0000000502027c12 */ /* 0x000fc8000f8e3cff */
[----:B------:R-:W-:Y:S01]  /*2730*/  SHF.L.U32 R2, R2, 0x1f, RZ ;  /* 0x0000001f02027819 */ /* 0x000fe200000006ff */
[----:B-1--4-:R-:W-:-:S07]  /*2740*/  IMAD.U32 R0, RZ, RZ, UR6 ;  /* 0x00000006ff007e24 */ /* 0x012fce000f8e00ff */
.L_x_41:
[----:B-1----:R1:W2:Y:S02]  /*2750*/  SYNCS.PHASECHK.TRANS64.TRYWAIT P0, [R0+URZ], R2 ;  /* 0x00000002000075a7 */ /* 0x0022a400080011ff */
[----:B--2---:R-:W-:Y:S05]  /*2760*/  @!P0 NANOSLEEP.SYNCS 0x989680 ;  /* 0x009896800000895d */ /* 0x004fea0003900000 */
[----:B------:R-:W2:Y:S02]  /*2770*/  @!P0 SYNCS.PHASECHK.TRANS64 P0, [R0+URZ], R2 ;  /* 0x00000002000085a7 */ /* 0x000ea400080010ff */
[----:B--2---:R-:W-:Y:S05]  /*2780*/  @P0 EXIT ;  /* 0x000000000000094d */ /* 0x004fea0003800000 */
[----:B------:R-:W-:Y:S05]  /*2790*/  BRA `(.L_x_41) ;  /* 0xfffffffc00ec7947 */ /* 0x000fea000383ffff */
.L_x_17:
[----:B------:R-:W-:-:S04]  /*27a0*/  UISETP.NE.AND UP1, UPT, UR37, URZ, UPT ;  /* 0x000000ff2500728c */ /* 0x000fc8000bf25270 */
[----:B------:R-:W-:-:S09]  /*27b0*/  UISETP.NE.OR UP1, UPT, UR8, 0x1, UP1 ;  /* 0x000000010800788c */ /* 0x000fd20008f25670 */
[----:B------:R-:W-:Y:S05]  /*27c0*/  BRA.U UP1, `(.L_x_42) ;  /* 0x0000000501487547 */ /* 0x000fea000b800000 */
[----:B------:R-:W-:Y:S01]  /*27d0*/  ISETP.NE.AND P2, PT, R2, RZ, PT ;  /* 0x000000ff0200720c */ /* 0x000fe20003f45270 */
[----:B------:R-:W-:Y:S01]  /*27e0*/  IMAD.MOV.U32 R12, RZ, RZ, 0x1 ;  /* 0x00000001ff0c7424 */ /* 0x000fe200078e00ff */
[----:B------:R-:W-:Y:S02]  /*27f0*/  CS2R R10, SRZ ;  /* 0x00000000000a7805 */ /* 0x000fe4000001ff00 */
[----:B------:R-:W-:Y:S01]  /*2800*/  CS2R R8, SRZ ;  /* 0x0000000000087805 */ /* 0x000fe2000001ff00 */
[----:B------:R-:W-:Y:S01]  /*2810*/  UMOV UR4, 0x400 ;  /* 0x0000040000047882 */ /* 0x000fe20000000000 */
[----:B------:R-:W-:Y:S01]  /*2820*/  UMOV UR6, URZ ;  /* 0x000000ff00067c82 */ /* 0x000fe20008000000 */
[----:B------:R-:W-:-:S12]  /*2830*/  ULEA UR37, UR37, UR4, 0x18 ;  /* 0x0000000425257291 */ /* 0x000fd8000f8ec0ff */
.L_x_46:
[----:B------:R-:W-:Y:S02]  /*2840*/  LEA R0, R8, UR37, 0x3 ;  /* 0x0000002508007c11 */ /* 0x000fe4000f8e18ff */
[----:B------:R-:W-:-:S03]  /*2850*/  SHF.L.U32 R4, R9, 0x1f, RZ ;  /* 0x0000001f09047819 */ /* 0x000fc600000006ff */
[----:B------:R-:W-:Y:S01]  /*2860*/  VIADD R5, R0, 0x110 ;  /* 0x0000011000057836 */ /* 0x000fe20000000000 */
[----:B------:R-:W1:Y:S02]  /*2870*/  SYNCS.PHASECHK.TRANS64.TRYWAIT P0, [R0+URZ+0x100], R4 ;  /* 0x00010004000075a7 */ /* 0x000e6400080011ff */
[----:B-1----:R-:W-:Y:S05]  /*2880*/  @!P0 BRA `(.L_x_43) ;  /* 0x0000004c00248947 */ /* 0x002fea0003800000 */
.L_x_131:
[----:B------:R-:W-:Y:S01]  /*2890*/  ULEA UR5, UR6, UR37, 0x3 ;  /* 0x0000002506057291 */ /* 0x000fe2000f8e18ff */
[----:B-1----:R-:W-:Y:S01]  /*28a0*/  PRMT R0, RZ, 0x654, R5 ;  /* 0x00000654ff007816 */ /* 0x002fe20000000005 */
[----:B------:R-:W-:Y:S01]  /*28b0*/  @!P2 IMAD.MOV.U32 R4, RZ, RZ, 0x10 ;  /* 0x00000010ff04a424 */ /* 0x000fe200078e00ff */
[----:B------:R-:W-:Y:S01]  /*28c0*/  SHF.L.U32 R5, R12, 0x1f, RZ ;  /* 0x0000001f0c057819 */ /* 0x000fe200000006ff */
[----:B------:R-:W-:Y:S01]  /*28d0*/  UIADD3 UR4, UPT, UPT, UR5, 0xa0, URZ ;  /* 0x000000a005047890 */ /* 0x000fe2000fffe0ff */
[----:B------:R1:W-:Y:S05]  /*28e0*/  SYNCS.ARRIVE.TRANS64.RED.A1T0 RZ, [R0+URZ], RZ ;  /* 0x000000ff00ff79a7 */ /* 0x0003ea00081004ff */
[----:B------:R-:W-:Y:S01]  /*28f0*/  IMAD.U32 R6, RZ, RZ, UR4 ;  /* 0x00000004ff067e24 */ /* 0x000fe2000f8e00ff */
[----:B------:R-:W2:Y:S04]  /*2900*/  SYNCS.PHASECHK.TRANS64.TRYWAIT P0, [UR5+0xb0], R5 ;  /* 0x0000b005ff0075a7 */ /* 0x000ea80008001105 */
[----:B------:R-:W-:Y:S01]  /*2910*/  PRMT R6, R2, 0x654, R6 ;  /* 0x0000065402067816 */ /* 0x000fe20000000006 */
[----:B-12---:R-:W-:Y:S06]  /*2920*/  @!P0 BRA `(.L_x_44) ;  /* 0x0000004c00108947 */ /* 0x006fec0003800000 */
.L_x_133:
[----:B------:R-:W-:Y:S01]  /*2930*/  ULEA UR4, UR6, UR37, 0x4 ;  /* 0x0000002506047291 */ /* 0x000fe2000f8e20ff */
[----:B------:R-:W-:Y:S01]  /*2940*/  SEL R3, R6, R3, !P2 ;  /* 0x0000000306037207 */ /* 0x000fe20005000000 */
[----:B------:R-:W-:Y:S01]  /*2950*/  UIADD3 UR5, UPT, UPT, UR5, 0xa0, URZ ;  /* 0x000000a005057890 */ /* 0x000fe2000fffe0ff */
[----:B-1----:R-:W-:Y:S01]  /*2960*/  LEA R0, R11, UR37, 0x3 ;  /* 0x000000250b007c11 */ /* 0x002fe2000f8e18ff */
[----:B------:R-:W-:Y:S01]  /*2970*/  UIADD3 UR4, UPT, UPT, UR4, 0x130, URZ ;  /* 0x0000013004047890 */ /* 0x000fe2000fffe0ff */
[----:B------:R1:W-:Y:S01]  /*2980*/  @!P2 SYNCS.ARRIVE.TRANS64.RED RZ, [R3+URZ], R4 ;  /* 0x0000000403ffa9a7 */ /* 0x0003e200080004ff */
[----:B------:R-:W-:Y:S01]  /*2990*/  UIADD3 UR6, UPT, UPT, UR6, 0x1, URZ ;  /* 0x0000000106067890 */ /* 0x000fe2000fffe0ff */
[----:B------:R-:W-:-:S03]  /*29a0*/  VIADD R8, R8, 0x1 ;  /* 0x0000000108087836 */ /* 0x000fc60000000000 */
[----:B------:R-:W-:Y:S02]  /*29b0*/  UISETP.NE.AND UP0, UPT, UR6, 0x2, UPT ;  /* 0x000000020600788c */ /* 0x000fe4000bf05270 */
[----:B------:R-:W-:Y:S01]  /*29c0*/  ISETP.NE.AND P0, PT, R8, 0x2, PT ;  /* 0x000000020800780c */ /* 0x000fe20003f05270 */
[----:B------:R-:W-:Y:S06]  /*29d0*/  UGETNEXTWORKID.BROADCAST [UR4], [UR5] ;  /* 0x00000000040073ca */ /* 0x000fec0008000100 */
[----:B------:R-:W-:Y:S02]  /*29e0*/  USEL UR4, URZ, 0x1, UP0 ;  /* 0x00000001ff047887 */ /* 0x000fe40008000000 */
[----:B------:R-:W-:-:S04]  /*29f0*/  USEL UR6, UR6, URZ, UP0 ;  /* 0x000000ff06067287 */ /* 0x000fc80008000000 */
[----:B------:R-:W-:Y:S02]  /*2a00*/  LOP3.LUT R12, R12, UR4, RZ, 0x3c, !PT ;  /* 0x000000040c0c7c12 */ /* 0x000fe4000f8e3cff */
[----:B-1----:R-:W-:-:S04]  /*2a10*/  SHF.L.U32 R4, R10, 0x1f, RZ ;  /* 0x0000001f0a047819 */ /* 0x002fc800000006ff */
[----:B------:R-:W1:Y:S02]  /*2a20*/  SYNCS.PHASECHK.TRANS64.TRYWAIT P1, [R0+URZ+0xa0], R4 ;  /* 0x0000a004000075a7 */ /* 0x000e6400080211ff */
[----:B-1----:R-:W-:Y:S05]  /*2a30*/  @!P1 BRA `(.L_x_45) ;  /* 0x0000004800e49947 */ /* 0x002fea0003800000 */
.L_x_134:
[C---:B-1----:R-:W-:Y:S01]  /*2a40*/  LEA R4, R11.reuse, UR37, 0x4 ;  /* 0x000000250b047c11 */ /* 0x042fe2000f8e20ff */
[----:B------:R-:W-:Y:S01]  /*2a50*/  VIADD R0, R0, 0xb0 ;  /* 0x000000b000007836 */ /* 0x000fe20000000000 */
[----:B------:R-:W-:Y:S01]  /*2a60*/  SEL R8, R8, RZ, P0 ;  /* 0x000000ff08087207 */ /* 0x000fe20000000000 */
[----:B------:R-:W-:-:S03]  /*2a70*/  VIADD R11, R11, 0x1 ;  /* 0x000000010b0b7836 */ /* 0x000fc60000000000 */
[----:B------:R-:W1:Y:S01]  /*2a80*/  LDS.128 R4, [R4+0x130] ;  /* 0x0001300004047984 */ /* 0x000e620000000c00 */
[----:B------:R-:W-:Y:S02]  /*2a90*/  PRMT R0, RZ, 0x654, R0 ;  /* 0x00000654ff007816 */ /* 0x000fe40000000000 */
[C---:B------:R-:W-:Y:S01]  /*2aa0*/  ISETP.NE.AND P1, PT, R11.reuse, 0x2, PT ;  /* 0x000000020b00780c */ /* 0x040fe20003f25270 */
[----:B------:R-:W-:Y:S01]  /*2ab0*/  @!PT LDS RZ, [RZ] ;  /* 0x00000000fffff984 */ /* 0x000fe20000000800 */
[----:B------:R-:W-:Y:S01]  /*2ac0*/  @!PT LDS RZ, [RZ] ;  /* 0x00000000fffff984 */ /* 0x000fe20000000800 */
[----:B------:R-:W-:Y:S01]  /*2ad0*/  @!PT LDS RZ, [RZ] ;  /* 0x00000000fffff984 */ /* 0x000fe20000000800 */
[----:B------:R-:W-:Y:S01]  /*2ae0*/  @!PT LDS RZ, [RZ] ;  /* 0x00000000fffff984 */ /* 0x000fe20000000800 */
[----:B------:R2:W-:Y:S06]  /*2af0*/  MEMBAR.ALL.CTA ;  /* 0x0000000000007992 */ /* 0x0005ec0000008000 */
[----:B--2---:R-:W2:Y:S01]  /*2b00*/  FENCE.VIEW.ASYNC.S ;  /* 0x00000000000073c6 */ /* 0x004ea20000000000 */
[----:B------:R-:W-:Y:S01]  /*2b10*/  SEL R11, R11, RZ, P1 ;  /* 0x000000ff0b0b7207 */ /* 0x000fe20000800000 */
[----:B--2---:R2:W-:Y:S01]  /*2b20*/  SYNCS.ARRIVE.TRANS64.RED.A1T0 RZ, [R0+URZ], RZ ;  /* 0x000000ff00ff79a7 */ /* 0x0045e200081004ff */
[----:B-1----:R-:W-:-:S02]  /*2b30*/  LOP3.LUT P3, RZ, R6, 0x1, RZ, 0xc0, !PT ;  /* 0x0000000106ff7812 */ /* 0x002fc4000786c0ff */
[----:B------:R-:W-:-:S04]  /*2b40*/  SEL R4, RZ, 0x1, P1 ;  /* 0x00000001ff047807 */ /* 0x000fc80000800000 */
[----:B------:R-:W-:Y:S02]  /*2b50*/  LOP3.LUT R10, R10, R4, RZ, 0x3c, !PT ;  /* 0x000000040a0a7212 */ /* 0x000fe400078e3cff */
[----:B--2---:R-:W-:-:S04]  /*2b60*/  SEL R0, RZ, 0x1, P0 ;  /* 0x00000001ff007807 */ /* 0x004fc80000000000 */
[----:B------:R-:W-:Y:S01]  /*2b70*/  LOP3.LUT R9, R9, R0, RZ, 0x3c, !PT ;  /* 0x0000000009097212 */ /* 0x000fe200078e3cff */
[----:B------:R-:W-:Y:S06]  /*2b80*/  @P3 BRA `(.L_x_46) ;  /* 0xfffffffc002c3947 */ /* 0x000fec000383ffff */
[----:B------:R-:W-:Y:S01]  /*2b90*/  ULEA UR5, UR6, UR37, 0x3 ;  /* 0x0000002506057291 */ /* 0x000fe2000f8e18ff */
[----:B------:R-:W-:-:S08]  /*2ba0*/  SHF.L.U32 R2, R12, 0x1f, RZ ;  /* 0x0000001f0c027819 */ /* 0x000fd000000006ff */
[----:B------:R-:W1:Y:S02]  /*2bb0*/  SYNCS.PHASECHK.TRANS64 P0, [UR5+0xb0], R2 ;  /* 0x0000b002ff0075a7 */ /* 0x000e640008001005 */
[----:B-1----:R-:W-:Y:S05]  /*2bc0*/  @P0 BRA `(.L_x_47) ;  /* 0x0000000000080947 */ /* 0x002fea0003800000 */
[----:B------:R-:W1:Y:S02]  /*2bd0*/  SYNCS.PHASECHK.TRANS64.TRYWAIT P0, [UR5+0xb0], R2 ;  /* 0x0000b002ff0075a7 */ /* 0x000e640008001105 */
[----:B-1----:R-:W-:Y:S05]  /*2be0*/  @!P0 BRA `(.L_x_48) ;  /* 0x00000048008c8947 */ /* 0x002fea0003800000 */
.L_x_47:
[----:B------:R-:W-:-:S04]  /*2bf0*/  UIADD3 UR4, UPT, UPT, UR6, 0x1, URZ ;  /* 0x0000000106047890 */ /* 0x000fc8000fffe0ff */
[----:B------:R-:W-:-:S04]  /*2c00*/  UISETP.NE.AND UP0, UPT, UR4, 0x2, UPT ;  /* 0x000000020400788c */ /* 0x000fc8000bf05270 */
[----:B------:R-:W-:Y:S02]  /*2c10*/  USEL UR7, URZ, 0x1, UP0 ;  /* 0x00000001ff077887 */ /* 0x000fe40008000000 */
[----:B------:R-:W-:-:S04]  /*2c20*/  USEL UR4, UR4, URZ, UP0 ;  /* 0x000000ff04047287 */ /* 0x000fc80008000000 */
[----:B------:R-:W-:Y:S01]  /*2c30*/  ULEA UR4, UR4, UR37, 0x3 ;  /* 0x0000002504047291 */ /* 0x000fe2000f8e18ff */
[----:B-1----:R-:W-:-:S04]  /*2c40*/  LOP3.LUT R2, R12, UR7, RZ, 0x3c, !PT ;  /* 0x000000070c027c12 */ /* 0x002fc8000f8e3cff */
[----:B------:R-:W-:-:S04]  /*2c50*/  SHF.L.U32 R0, R2, 0x1f, RZ ;  /* 0x0000001f02007819 */ /* 0x000fc800000006ff */
[----:B------:R-:W1:Y:S02]  /*2c60*/  SYNCS.PHASECHK.TRANS64 P0, [UR4+0xb0], R0 ;  /* 0x0000b000ff0075a7 */ /* 0x000e640008001004 */
[----:B-1----:R-:W-:Y:S05]  /*2c70*/  @P0 EXIT ;  /* 0x000000000000094d */ /* 0x002fea0003800000 */
[----:B------:R-:W-:Y:S02]  /*2c80*/  SHF.L.U32 R2, R2, 0x1f, RZ ;  /* 0x0000001f02027819 */ /* 0x000fe400000006ff */
[----:B------:R-:W-:-:S07]  /*2c90*/  MOV R0, UR4 ;  /* 0x0000000400007c02 */ /* 0x000fce0008000f00 */
.L_x_49:
[----:B-1----:R1:W2:Y:S02]  /*2ca0*/  SYNCS.PHASECHK.TRANS64.TRYWAIT P0, [R0+URZ+0xb0], R2 ;  /* 0x0000b002000075a7 */ /* 0x0022a400080011ff */
[----:B--2---:R-:W-:Y:S05]  /*2cb0*/  @!P0 NANOSLEEP.SYNCS 0x989680 ;  /* 0x009896800000895d */ /* 0x004fea0003900000 */
[----:B------:R-:W2:Y:S02]  /*2cc0*/  @!P0 SYNCS.PHASECHK.TRANS64 P0, [R0+URZ+0xb0], R2 ;  /* 0x0000b002000085a7 */ /* 0x000ea400080010ff */
[----:B--2---:R-:W-:Y:S05]  /*2cd0*/  @P0 EXIT ;  /* 0x000000000000094d */ /* 0x004fea0003800000 */
[----:B------:R-:W-:Y:S05]  /*2ce0*/  BRA `(.L_x_49) ;  /* 0xfffffffc00ec7947 */ /* 0x000fea000383ffff */
.L_x_42:
[----:B------:R-:W-:-:S09]  /*2cf0*/  UISETP.NE.AND UP1, UPT, UR8, URZ, UPT ;  /* 0x000000ff0800728c */ /* 0x000fd2000bf25270 */
[----:B------:R-:W-:Y:S05]  /*2d00*/  BRA.U UP1, `(.L_x_50) ;  /* 0x00000011013c7547 */ /* 0x000fea000b800000 */
[----:B------:R-:W-:Y:S01]  /*2d10*/  UMOV UR4, 0x40 ;  /* 0x0000004000047882 */ /* 0x000fe20000000000 */
[----:B------:R-:W-:Y:S01]  /*2d20*/  NOP ;  /* 0x0000000000007918 */ /* 0x000fe20000000000 */
[----:B------:R-:W-:Y:S01]  /*2d30*/  ULEA UR4, UR37, UR4, 0x18 ;  /* 0x0000000425047291 */ /* 0x000fe2000f8ec0ff */
[----:B------:R-:W-:Y:S02]  /*2d40*/  UMOV UR5, 0x400 ;  /* 0x0000040000057882 */ /* 0x000fe40000000000 */
[----:B------:R-:W-:-:S06]  /*2d50*/  ULEA UR37, UR37, UR5, 0x18 ;  /* 0x0000000525257291 */ /* 0x000fcc000f8ec0ff */
[----:B------:R-:W1:Y:S02]  /*2d60*/  LDS.U8 R0, [UR4+0x1c] ;  /* 0x00001c04ff007984 */ /* 0x000e640008000000 */
[----:B-1----:R-:W-:-:S13]  /*2d70*/  ISETP.NE.AND P0, PT, R0, RZ, PT ;  /* 0x000000ff0000720c */ /* 0x002fda0003f05270 */
[----:B------:R-:W-:Y:S05]  /*2d80*/  @P0 BRA `(.L_x_51) ;  /* 0x0000000000580947 */ /* 0x000fea0003800000 */
[----:B------:R-:W-:-:S13]  /*2d90*/  ELECT P0, URZ, PT ;  /* 0x0000000000ff782f */ /* 0x000fda0003800000 */
[----:B------:R-:W-:Y:S05]  /*2da0*/  @!P0 BRA `(.L_x_52) ;  /* 0x0000000000608947 */ /* 0x000fea0003800000 */
[----:B------:R-:W-:Y:S01]  /*2db0*/  UMOV UR5, 0x10 ;  /* 0x0000001000057882 */ /* 0x000fe20000000000 */
[----:B------:R-:W-:Y:S01]  /*2dc0*/  HFMA2 R0, -RZ, RZ, 0, 5.9604644775390625e-08 ;  /* 0x00000001ff007431 */ /* 0x000fe200000001ff */
[----:B------:R-:W-:-:S03]  /*2dd0*/  MOV R2, 0xffff ;  /* 0x0000ffff00027802 */ /* 0x000fc60000000f00 */
[----:B------:R-:W-:Y:S04]  /*2de0*/  DEPBAR.LE SB1, 0x36 ;  /* 0x00009d800000791a */ /* 0x000fe80000000000 */
[----:B------:R-:W1:Y:S02]  /*2df0*/  UTCATOMSWS.FIND_AND_SET.ALIGN UP0, UR5, UR5 ;  /* 0x00000005000575e3 */ /* 0x000e640008000800 */
[----:B-1----:R-:W-:Y:S01]  /*2e00*/  MOV R3, UR5 ;  /* 0x0000000500037c02 */ /* 0x002fe20008000f00 */
[----:B------:R-:W-:Y:S06]  /*2e10*/  BRA.U UP0, `(.L_x_53) ;  /* 0x0000000100187547 */ /* 0x000fec000b800000 */
.L_x_54:
[----:B------:R-:W-:Y:S05]  /*2e20*/  NANOSLEEP 0x64 ;  /* 0x000000640000795d */ /* 0x000fea0003800000 */
[----:B------:R-:W-:-:S05]  /*2e30*/  UMOV UR5, 0x10 ;  /* 0x0000001000057882 */ /* 0x000fca0000000000 */
[----:B------:R-:W-:Y:S04]  /*2e40*/  DEPBAR.LE SB1, 0x36 ;  /* 0x00009d800000791a */ /* 0x000fe80000000000 */
[----:B------:R-:W1:Y:S02]  /*2e50*/  UTCATOMSWS.FIND_AND_SET.ALIGN UP0, UR5, UR5 ;  /* 0x00000005000575e3 */ /* 0x000e640008000800 */
[----:B-1----:R-:W-:Y:S01]  /*2e60*/  MOV R3, UR5 ;  /* 0x0000000500037c02 */ /* 0x002fe20008000f00 */
[----:B------:R-:W-:Y:S05]  /*2e70*/  BRA.U !UP0, `(.L_x_54) ;  /* 0xfffffffd08e87547 */ /* 0x000fea000b83ffff */
.L_x_53:
[-C--:B------:R-:W-:Y:S02]  /*2e80*/  SHF.L.U32 R2, R2, R3.reuse, RZ ;  /* 0x0000000302027219 */ /* 0x080fe400000006ff */
[----:B------:R-:W-:Y:S01]  /*2e90*/  SHF.L.U32 R0, R0, R3, RZ ;  /* 0x0000000300007219 */ /* 0x000fe200000006ff */
[----:B------:R-:W-:Y:S02]  /*2ea0*/  IMAD.SHL.U32 R3, R3, 0x20, RZ ;  /* 0x0000002003037824 */ /* 0x000fe400078e00ff */
[----:B------:R1:W-:Y:S04]  /*2eb0*/  ATOMS.OR RZ, [UR4+0x14], R2 ;  /* 0x00001402ffff798c */ /* 0x0003e8000b000004 */
[----:B------:R1:W-:Y:S04]  /*2ec0*/  ATOMS.OR RZ, [UR4+0x18], R0 ;  /* 0x00001800ffff798c */ /* 0x0003e8000b000004 */
[----:B------:R1:W-:Y:S01]  /*2ed0*/  STS [UR37+0x150], R3 ;  /* 0x00015003ff007988 */ /* 0x0003e20008000825 */
[----:B------:R-:W-:Y:S05]  /*2ee0*/  BRA `(.L_x_52) ;  /* 0x0000000000107947 */ /* 0x000fea0003800000 */
.L_x_51:
[----:B------:R-:W-:Y:S02]  /*2ef0*/  MOV R0, 0xffffffff ;  /* 0xffffffff00007802 */ /* 0x000fe40000000f00 */
[----:B------:R-:W-:-:S03]  /*2f00*/  MOV R2, 0x2f30 ;  /* 0x00002f3000027802 */ /* 0x000fc60000000f00 */
[----:B------:R1:W-:Y:S04]  /*2f10*/  STS [UR37+0x150], R0 ;  /* 0x00015000ff007988 */ /* 0x0003e80008000825 */
[----:B-1-3-5:R-:W-:Y:S05]  /*2f20*/  CALL.REL.NOINC `($__internal_1_$__cuda_sm10x_tcgen05_guardrail_trap_phase_invalid_during_alloc) ;  /* 0x0000004c00607944 */ /* 0x02afea0003c00000 */
.L_x_52:
[----:B------:R-:W-:Y:S05]  /*2f30*/  WARPSYNC.ALL ;  /* 0x0000000000007948 */ /* 0x000fea0003800000 */
[----:B------:R-:W2:Y:S01]  /*2f40*/  S2UR UR5, SR_CgaCtaId ;  /* 0x00000000000579c3 */ /* 0x000ea20000008800 */
[----:B------:R-:W-:Y:S01]  /*2f50*/  UMOV UR4, 0x400 ;  /* 0x0000040000047882 */ /* 0x000fe20000000000 */
[----:B------:R-:W-:-:S06]  /*2f60*/  NOP ;  /* 0x0000000000007918 */ /* 0x000fcc0000000000 */
[----:B------:R-:W-:Y:S06]  /*2f70*/  BAR.ARV 0x6, 0xa0 ;  /* 0x0182800000007b1d */ /* 0x000fec0000002000 */
[----:B------:R-:W4:Y:S01]  /*2f80*/  LDCU UR7, c[0x0][0x38c] ;  /* 0x00007180ff0777ac */ /* 0x000f220008000800 */
[----:B------:R-:W-:Y:S01]  /*2f90*/  IMAD.MOV.U32 R11, RZ, RZ, 0x1 ;  /* 0x00000001ff0b7424 */ /* 0x000fe200078e00ff */
[----:B------:R-:W-:Y:S01]  /*2fa0*/  CS2R R8, SRZ ;  /* 0x0000000000087805 */ /* 0x000fe2000001ff00 */
[----:B------:R-:W-:Y:S01]  /*2fb0*/  IMAD.MOV.U32 R10, RZ, RZ, RZ ;  /* 0x000000ffff0a7224 */ /* 0x000fe200078e00ff */
[----:B------:R-:W3:Y:S01]  /*2fc0*/  LDCU UR6, c[0x0][0x38c] ;  /* 0x00007180ff0677ac */ /* 0x000ee20008000800 */
[----:B------:R-:W-:Y:S01]  /*2fd0*/  UMOV UR15, URZ ;  /* 0x000000ff000f7c82 */ /* 0x000fe20008000000 */
[----:B------:R-:W-:Y:S01]  /*2fe0*/  UMOV UR14, URZ ;  /* 0x000000ff000e7c82 */ /* 0x000fe20008000000 */
[----:B--2---:R-:W-:Y:S01]  /*2ff0*/  ULEA UR5, UR5, UR4, 0x18 ;  /* 0x0000000405057291 */ /* 0x004fe2000f8ec0ff */
[----:B------:R-:W-:Y:S01]  /*3000*/  UMOV UR32, 0x0 ;  /* 0x0000000000207882 */ /* 0x000fe20000000000 */
[----:B------:R-:W-:-:S02]  /*3010*/  UMOV UR33, 0x4100490 ;  /* 0x0410049000217882 */ /* 0x000fc40000000000 */
[----:B------:R-:W-:Y:S02]  /*3020*/  UIADD3 UR9, UPT, UPT, UR5, 0x3400, URZ ;  /* 0x0000340005097890 */ /* 0x000fe4000fffe0ff */
[----:B------:R-:W-:Y:S02]  /*3030*/  UIADD3 UR10, UPT, UPT, UR5, 0x1b400, URZ ;  /* 0x0001b400050a7890 */ /* 0x000fe4000fffe0ff */
[----:B----4-:R-:W-:Y:S01]  /*3040*/  UIADD3 UR7, UPT, UPT, UR7, 0x7f, URZ ;  /* 0x0000007f07077890 */ /* 0x010fe2000fffe0ff */
[----:B-1----:R-:W1:Y:S01]  /*3050*/  LDS R0, [UR5+0x150] ;  /* 0x00015005ff007984 */ /* 0x002e620008000800 */
[----:B------:R-:W-:Y:S02]  /*3060*/  USHF.R.U32.HI UR9, URZ, 0x4, UR9 ;  /* 0x00000004ff097899 */ /* 0x000fe40008011609 */
[----:B------:R-:W-:Y:S02]  /*3070*/  USHF.R.S32.HI UR4, URZ, 0x1f, UR7 ;  /* 0x0000001fff047899 */ /* 0x000fe40008011407 */
[----:B------:R-:W-:-:S02]  /*3080*/  USHF.R.U32.HI UR10, URZ, 0x4, UR10 ;  /* 0x00000004ff0a7899 */ /* 0x000fc4000801160a */
[----:B------:R-:W-:Y:S02]  /*3090*/  ULEA.HI UR4, UR4, UR7, URZ, 0x7 ;  /* 0x0000000704047291 */ /* 0x000fe4000f8f38ff */
[----:B------:R-:W-:Y:S02]  /*30a0*/  ULOP3.LUT UR9, UR9, 0x3fff, URZ, 0xc0, !UPT ;  /* 0x00003fff09097892 */ /* 0x000fe4000f8ec0ff */
[----:B------:R-:W-:Y:S02]  /*30b0*/  USHF.R.S32.HI UR4, URZ, 0x7, UR4 ;  /* 0x00000007ff047899 */ /* 0x000fe40008011404 */
[----:B------:R-:W-:Y:S02]  /*30c0*/  ULOP3.LUT UR10, UR10, 0x3fff, URZ, 0xc0, !UPT ;  /* 0x00003fff0a0a7892 */ /* 0x000fe4000f8ec0ff */
[----:B------:R-:W-:Y:S01]  /*30d0*/  UISETP.LT.AND UP0, UPT, UR4, 0x1, UPT ;  /* 0x000000010400788c */ /* 0x000fe2000bf01270 */
[----:B------:R-:W-:Y:S01]  /*30e0*/  UMOV UR30, 0x0 ;  /* 0x00000000001e7882 */ /* 0x000fe20000000000 */
[----:B------:R-:W-:-:S02]  /*30f0*/  UMOV UR31, 0x4100490 ;  /* 0x04100490001f7882 */ /* 0x000fc40000000000 */
[----:B------:R-:W-:Y:S01]  /*3100*/  USEL UR8, UR4, 0x1, !UP0 ;  /* 0x0000000104087887 */ /* 0x000fe2000c000000 */
[----:B------:R-:W-:Y:S01]  /*3110*/  UMOV UR28, 0x0 ;  /* 0x00000000001c7882 */ /* 0x000fe20000000000 */
[----:B------:R-:W-:Y:S01]  /*3120*/  UMOV UR29, 0x4100490 ;  /* 0x04100490001d7882 */ /* 0x000fe20000000000 */
[----:B------:R-:W-:Y:S01]  /*3130*/  UMOV UR26, 0x0 ;  /* 0x00000000001a7882 */ /* 0x000fe20000000000 */
[----:B------:R-:W-:Y:S01]  /*3140*/  UMOV UR27, 0x4100490 ;  /* 0x04100490001b7882 */ /* 0x000fe20000000000 */
[----:B------:R-:W-:Y:S01]  /*3150*/  UMOV UR24, 0x0 ;  /* 0x0000000000187882 */ /* 0x000fe20000000000 */
[----:B------:R-:W-:Y:S01]  /*3160*/  UMOV UR25, 0x4100490 ;  /* 0x0410049000197882 */ /* 0x000fe20000000000 */
[----:B------:R-:W-:Y:S01]  /*3170*/  UMOV UR22, 0x0 ;  /* 0x0000000000167882 */ /* 0x000fe20000000000 */
[----:B------:R-:W-:Y:S01]  /*3180*/  UMOV UR23, 0x4100490 ;  /* 0x0410049000177882 */ /* 0x000fe20000000000 */
[----:B------:R-:W-:Y:S02]  /*3190*/  ULOP3.LUT UR9, UR9, 0x10000, URZ, 0xfc, !UPT ;  /* 0x0001000009097892 */ /* 0x000fe4000f8efcff */
[----:B------:R-:W-:-:S02]  /*31a0*/  ULOP3.LUT UR10, UR10, 0x10000, URZ, 0xfc, !UPT ;  /* 0x000100000a0a7892 */ /* 0x000fc4000f8efcff */
[----:B------:R-:W-:Y:S02]  /*31b0*/  UIADD3 UR8, UPT, UPT, -UR8, URZ, URZ ;  /* 0x000000ff08087290 */ /* 0x000fe4000fffe1ff */
[----:B---3--:R-:W-:Y:S01]  /*31c0*/  UISETP.GE.AND UP3, UPT, UR6, 0x1, UPT ;  /* 0x000000010600788c */ /* 0x008fe2000bf66270 */
[----:B------:R-:W-:Y:S01]  /*31d0*/  UMOV UR20, 0x0 ;  /* 0x0000000000147882 */ /* 0x000fe20000000000 */
[----:B------:R-:W-:Y:S01]  /*31e0*/  UMOV UR21, 0x4100490 ;  /* 0x0410049000157882 */ /* 0x000fe20000000000 */
[----:B------:R-:W-:Y:S01]  /*31f0*/  UMOV UR18, 0x0 ;  /* 0x0000000000127882 */ /* 0x000fe20000000000 */
[----:B-1----:R-:W-:Y:S01]  /*3200*/  R2UR UR16, R0 ;  /* 0x00000000001072ca */ /* 0x002fe200000e0000 */
[----:B------:R-:W-:-:S14]  /*3210*/  UMOV UR19, 0x4100490 ;  /* 0x0410049000137882 */ /* 0x000fdc0000000000 */
.L_x_61:
[----:B------:R-:W-:Y:S02]  /*3220*/  LEA R0, R10, UR5, 0x3 ;  /* 0x000000050a007c11 */ /* 0x000fe4000f8e18ff */
[----:B------:R-:W-:Y:S02]  /*3230*/  SHF.L.U32 R2, R9, 0x1f, RZ ;  /* 0x0000001f09027819 */ /* 0x000fe400000006ff */
[----:B------:R-:W-:Y:S01]  /*3240*/  PLOP3.LUT P0, PT, PT, PT, UP3, 0x80, 0x8 ;  /* 0x000000000008781c */ /* 0x000fe20003f0f038 */
[----:B------:R-:W-:Y:S01]  /*3250*/  VIADD R3, R0, 0xb0 ;  /* 0x000000b000037836 */ /* 0x000fe20000000000 */
[----:B-1----:R-:W1:Y:S02]  /*3260*/  SYNCS.PHASECHK.TRANS64.TRYWAIT P1, [R0+URZ+0xa0], R2 ;  /* 0x0000a002000075a7 */ /* 0x002e6400080211ff */
[----:B-1-3--:R-:W-:Y:S09]  /*3270*/  @!P1 BRA `(.L_x_55) ;  /* 0x0000004400009947 */ /* 0x00aff20003800000 */
.L_x_136:
[----:B------:R-:W-:Y:S01]  /*3280*/  LEA R4, R10, UR5, 0x4 ;  /* 0x000000050a047c11 */ /* 0x000fe2000f8e20ff */
[----:B------:R-:W-:Y:S01]  /*3290*/  @UP3 ULEA UR7, UR14, UR5, 0x3 ;  /* 0x000000050e073291 */ /* 0x000fe2000f8e18ff */
[----:B------:R-:W-:Y:S01]  /*32a0*/  PLOP3.LUT P2, PT, PT, PT, PT, 0x80, 0x8 ;  /* 0x000000000008781c */ /* 0x000fe20003f4f070 */
[----:B------:R-:W-:Y:S01]  /*32b0*/  ULEA UR6, UR15, UR5, 0x3 ;  /* 0x000000050f067291 */ /* 0x000fe2000f8e18ff */
[----:B------:R-:W-:Y:S01]  /*32c0*/  PRMT R3, RZ, 0x654, R3 ;  /* 0x00000654ff037816 */ /* 0x000fe20000000003 */
[----:B------:R-:W-:Y:S01]  /*32d0*/  ULEA.HI UR11, UR15, UR15, URZ, 0x1 ;  /* 0x0000000f0f0b7291 */ /* 0x000fe2000f8f08ff */
[----:B------:R-:W2:Y:S01]  /*32e0*/  LDS.128 R4, [R4+0x130] ;  /* 0x0001300004047984 */ /* 0x000ea20000000c00 */
[----:B-1----:R-:W-:Y:S02]  /*32f0*/  @P0 SHF.L.U32 R2, R8, 0x1f, RZ ;  /* 0x0000001f08020819 */ /* 0x002fe400000006ff */
[----:B------:R-:W-:Y:S01]  /*3300*/  SHF.L.U32 R0, R11, 0x1f, RZ ;  /* 0x0000001f0b007819 */ /* 0x000fe200000006ff */
[----:B------:R-:W-:Y:S01]  /*3310*/  @!PT LDS RZ, [RZ] ;  /* 0x00000000fffff984 */ /* 0x000fe20000000800 */
[----:B------:R-:W-:Y:S01]  /*3320*/  @!PT LDS RZ, [RZ] ;  /* 0x00000000fffff984 */ /* 0x000fe20000000800 */
[----:B------:R-:W-:Y:S01]  /*3330*/  @!PT LDS RZ, [RZ] ;  /* 0x00000000fffff984 */ /* 0x000fe20000000800 */
[----:B------:R-:W-:Y:S01]  /*3340*/  @!PT LDS RZ, [RZ] ;  /* 0x00000000fffff984 */ /* 0x000fe20000000800 */
[----:B------:R1:W-:Y:S06]  /*3350*/  MEMBAR.ALL.CTA ;  /* 0x0000000000007992 */ /* 0x0003ec0000008000 */
[----:B-1----:R-:W1:Y:S02]  /*3360*/  FENCE.VIEW.ASYNC.S ;  /* 0x00000000000073c6 */ /* 0x002e640000000000 */
[----:B-1----:R1:W-:Y:S01]  /*3370*/  SYNCS.ARRIVE.TRANS64.RED.A1T0 RZ, [R3+URZ], RZ ;  /* 0x000000ff03ff79a7 */ /* 0x0023e200081004ff */
[----:B------:R1:W3:Y:S01]  /*3380*/  @P0 SYNCS.PHASECHK.TRANS64.TRYWAIT P2, [UR7], R2 ;  /* 0x00000002ff0005a7 */ /* 0x0002e20008041107 */
[----:B------:R-:W-:-:S02]  /*3390*/  USHF.L.U32 UR7, UR11, 0x5, URZ ;  /* 0x000000050b077899 */ /* 0x000fc400080006ff */
[----:B------:R-:W-:Y:S01]  /*33a0*/  ULOP3.LUT UR11, UR11, 0xffe, URZ, 0xc0, !UPT ;  /* 0x00000ffe0b0b7892 */ /* 0x000fe2000f8ec0ff */
[----:B--2---:R-:W-:Y:S01]  /*33b0*/  LOP3.LUT P1, RZ, R6, 0x1, RZ, 0xc0, !PT ;  /* 0x0000000106ff7812 */ /* 0x004fe2000782c0ff */
[----:B------:R-:W-:Y:S02]  /*33c0*/  ULOP3.LUT UR7, UR7, 0xffffffc0, URZ, 0xc0, !UPT ;  /* 0xffffffc007077892 */ /* 0x000fe4000f8ec0ff */
[----:B------:R-:W-:Y:S02]  /*33d0*/  UIADD3 UR11, UPT, UPT, -UR11, UR15, URZ ;  /* 0x0000000f0b0b7290 */ /* 0x000fe4000fffe1ff */
[----:B------:R-:W-:-:S04]  /*33e0*/  UIADD3 UR7, UPT, UPT, UR16, UR7, URZ ;  /* 0x0000000710077290 */ /* 0x000fc8000fffe0ff */
[----:B------:R-:W-:Y:S01]  /*33f0*/  ULEA UR7, UR11, UR7, 0x14 ;  /* 0x000000070b077291 */ /* 0x000fe2000f8ea0ff */
[----:B------:R-:W2:Y:S02]  /*3400*/  SYNCS.PHASECHK.TRANS64.TRYWAIT P0, [UR6+0xe0], R0 ;  /* 0x0000e000ff0075a7 */ /* 0x000ea40008001106 */
[----:B-123--:R-:W-:Y:S09]  /*3410*/  @!P0 BRA `(.L_x_56) ;  /* 0x0000004000ac8947 */ /* 0x00eff20003800000 */
.L_x_138:
[----:B------:R-:W-:Y:S01]  /*3420*/  IADD3 R10, PT, PT, R10, 0x1, RZ ;  /* 0x000000010a0a7810 */ /* 0x000fe20007ffe0ff */
[----:B------:R-:W-:Y:S06]  /*3430*/  BRA.U !UP3, `(.L_x_57) ;  /* 0x000000050b107547 */ /* 0x000fec000b800000 */
[----:B------:R-:W-:Y:S01]  /*3440*/  UPLOP3.LUT UP4, UPT, UPT, UPT, UPT, 0x40, 0x4 ;  /* 0x000000000004789c */ /* 0x000fe20003f8e870 */
[----:B------:R-:W-:Y:S01]  /*3450*/  UMOV UR13, UR8 ;  /* 0x00000008000d7c82 */ /* 0x000fe20008000000 */
[----:B------:R-:W-:Y:S01]  /*3460*/  UMOV UR12, UR4 ;  /* 0x00000004000c7c82 */ /* 0x000fe20008000000 */
[----:B------:R-:W-:-:S08]  /*3470*/  UMOV UR17, UR14 ;  /* 0x0000000e00117c82 */ /* 0x000fd00008000000 */
.L_x_60:
[----:B------:R-:W-:Y:S02]  /*3480*/  UIADD3 UR13, UPT, UPT, UR13, 0x1, URZ ;  /* 0x000000010d0d7890 */ /* 0x000fe4000fffe0ff */
[----:B--2---:R-:W-:Y:S02]  /*3490*/  ULEA UR11, UR17, UR5, 0x3 ;  /* 0x00000005110b7291 */ /* 0x004fe4000f8e18ff */
[----:B------:R-:W-:Y:S01]  /*34a0*/  UISETP.NE.AND UP0, UPT, UR13, URZ, UPT ;  /* 0x000000ff0d00728c */ /* 0x000fe2000bf05270 */
[----:B---3--:R-:W-:Y:S10]  /*34b0*/  @P2 BRA `(.L_x_58) ;  /* 0x00000000000c2947 */ /* 0x008ff40003800000 */
[----:B-1----:R-:W-:Y:S04]  /*34c0*/  SHF.L.U32 R2, R8, 0x1f, RZ ;  /* 0x0000001f08027819 */ /* 0x002fe800000006ff */
[----:B------:R-:W1:Y:S02]  /*34d0*/  SYNCS.PHASECHK.TRANS64.TRYWAIT P0, [UR11], R2 ;  /* 0x00000002ff0075a7 */ /* 0x000e64000800110b */
[----:B-1----:R-:W-:Y:S05]  /*34e0*/  @!P0 BRA `(.L_x_59) ;  /* 0x0000004000908947 */ /* 0x002fea0003800000 */
.L_x_58:
[----:B------:R-:W-:Y:S01]  /*34f0*/  UISETP.NE.AND UP1, UPT, UR12, 0x1, UPT ;  /* 0x000000010c00788c */ /* 0x000fe2000bf25270 */
[----:B------:R-:W-:Y:S01]  /*3500*/  PLOP3.LUT P2, PT, PT, PT, PT, 0x80, 0x8 ;  /* 0x000000000008781c */ /* 0x000fe20003f4f070 */
[----:B------:R-:W-:Y:S02]  /*3510*/  UIADD3 UR14, UPT, UPT, UR17, 0x1, URZ ;  /* 0x00000001110e7890 */ /* 0x000fe4000fffe0ff */
[----:B------:R-:W-:Y:S02]  /*3520*/  ULEA UR64, UR17, UR10, 0xa ;  /* 0x0000000a11407291 */ /* 0x000fe4000f8e50ff */
[----:B------:R-:W-:Y:S01]  /*3530*/  UISETP.NE.AND UP2, UPT, UR14, 0x6, UPT ;  /* 0x000000060e00788c */ /* 0x000fe2000bf45270 */
[----:B------:R-:W-:Y:S01]  /*3540*/  PLOP3.LUT P0, PT, PT, PT, UP1, 0x80, 0x8 ;  /* 0x000000000008781c */ /* 0x000fe20003f0f018 */
[----:B------:R-:W-:Y:S02]  /*3550*/  ULEA UR62, UR17, UR9, 0xa ;  /* 0x00000009113e7291 */ /* 0x000fe4000f8e50ff */
[----:B------:R-:W-:Y:S02]  /*3560*/  USEL UR35, URZ, 0x1, UP2 ;  /* 0x00000001ff237887 */ /* 0x000fe40009000000 */
[----:B------:R-:W-:Y:S02]  /*3570*/  USEL UR14, UR14, URZ, UP2 ;  /* 0x000000ff0e0e7287 */ /* 0x000fe40009000000 */
[----:B------:R-:W-:Y:S02]  /*3580*/  UIADD3 UR60, UPT, UPT, UR64, 0x2, URZ ;  /* 0x00000002403c7890 */ /* 0x000fe4000fffe0ff */
[----:B------:R-:W-:Y:S01]  /*3590*/  @UP1 ULEA UR34, UR14, UR5, 0x3 ;  /* 0x000000050e221291 */ /* 0x000fe2000f8e18ff */
[----:B------:R-:W-:Y:S01]  /*35a0*/  LOP3.LUT R8, R8, UR35, RZ, 0x3c, !PT ;  /* 0x0000002308087c12 */ /* 0x000fe2000f8e3cff */
[----:B------:R-:W-:Y:S02]  /*35b0*/  UIADD3 UR58, UPT, UPT, UR62, 0x2, URZ ;  /* 0x000000023e3a7890 */ /* 0x000fe4000fffe0ff */
[----:B------:R-:W-:Y:S01]  /*35c0*/  UIADD3 UR56, UPT, UPT, UR64, 0x4, URZ ;  /* 0x0000000440387890 */ /* 0x000fe2000fffe0ff */
[----:B-1----:R-:W-:Y:S01]  /*35d0*/  @P0 SHF.L.U32 R0, R8, 0x1f, RZ ;  /* 0x0000001f08000819 */ /* 0x002fe200000006ff */
[----:B------:R-:W-:Y:S02]  /*35e0*/  UIADD3 UR54, UPT, UPT, UR62, 0x4, URZ ;  /* 0x000000043e367890 */ /* 0x000fe4000fffe0ff */
[----:B------:R-:W-:Y:S01]  /*35f0*/  UIADD3 UR52, UPT, UPT, UR64, 0x6, URZ ;  /* 0x0000000640347890 */ /* 0x000fe2000fffe0ff */
[----:B------:R2:W3:Y:S01]  /*3600*/  @P0 SYNCS.PHASECHK.TRANS64.TRYWAIT P2, [UR34], R0 ;  /* 0x00000000ff0005a7 */ /* 0x0004e20008041122 */
[----:B------:R-:W-:Y:S02]  /*3610*/  UIADD3 UR50, UPT, UPT, UR62, 0x6, URZ ;  /* 0x000000063e327890 */ /* 0x000fe4000fffe0ff */
        /* <DEDUP_REMOVED lines=9> */
[----:B------:R-:W-:Y:S01]  /*36b0*/  UIADD3 UR12, UPT, UPT, UR12, -0x1, URZ ;  /* 0xffffffff0c0c7890 */ /* 0x000fe2000fffe0ff */
[----:B------:R-:W-:Y:S01]  /*36c0*/  UMOV UR65, 0x40004040 ;  /* 0x4000404000417882 */ /* 0x000fe20000000000 */
[----:B------:R-:W-:Y:S01]  /*36d0*/  UMOV UR63, 0x40004040 ;  /* 0x40004040003f7882 */ /* 0x000fe20000000000 */
[----:B------:R-:W-:Y:S01]  /*36e0*/  UMOV UR61, 0x40004040 ;  /* 0x40004040003d7882 */ /* 0x000fe20000000000 */
[----:B------:R2:W-:Y:S01]  /*36f0*/  UTCHMMA gdesc[UR62], gdesc[UR64], tmem[UR7], tmem[UR32], idesc[UR33], UP4 ;  /* 0x00ff20403e0075ea */ /* 0x0005e2000a000007 */
[----:B------:R-:W-:Y:S01]  /*3700*/  UPLOP3.LUT UP4, UPT, UPT, UPT, UPT, 0x80, 0x8 ;  /* 0x000000000008789c */ /* 0x000fe20003f8f070 */
[----:B------:R-:W-:Y:S01]  /*3710*/  UMOV UR59, 0x40004040 ;  /* 0x40004040003b7882 */ /* 0x000fe20000000000 */
[----:B------:R-:W-:Y:S01]  /*3720*/  UMOV UR57, 0x40004040 ;  /* 0x4000404000397882 */ /* 0x000fe20000000000 */
[----:B------:R2:W-:Y:S01]  /*3730*/  UTCHMMA gdesc[UR58], gdesc[UR60], tmem[UR7], tmem[UR30], idesc[UR31], UPT ;  /* 0x00ff1e3c3a0075ea */ /* 0x0005e2000b800007 */
        /* <DEDUP_REMOVED lines=14> */
[----:B------:R-:W-:Y:S01]  /*3820*/  UMOV UR35, 0x40004040 ;  /* 0x4000404000237882 */ /* 0x000fe20000000000 */
[----:B------:R2:W-:Y:S01]  /*3830*/  UTCHMMA gdesc[UR38], gdesc[UR40], tmem[UR7], tmem[UR20], idesc[UR21], UPT ;  /* 0x00ff1428260075ea */ /* 0x0005e2000b800007 */
[----:B------:R2:W-:Y:S01]  /*3840*/  UTCHMMA gdesc[UR34], gdesc[UR36], tmem[UR7], tmem[UR18], idesc[UR19], UPT ;  /* 0x00ff1224220075ea */ /* 0x0005e2000b800007 */
[----:B------:R2:W-:Y:S01]  /*3850*/  UTCBAR [UR11], URZ ;  /* 0x000000ff0b0073e9 */ /* 0x0005e200080000ff */
[----:B------:R-:W-:Y:S01]  /*3860*/  UMOV UR17, UR14 ;  /* 0x0000000e00117c82 */ /* 0x000fe20008000000 */
[----:B------:R-:W-:Y:S05]  /*3870*/  BRA.U UP0, `(.L_x_60) ;  /* 0xfffffffd00007547 */ /* 0x000fea000b83ffff */
.L_x_57:
[----:B------:R-:W-:Y:S01]  /*3880*/  UIADD3 UR15, UPT, UPT, UR15, 0x1, URZ ;  /* 0x000000010f0f7890 */ /* 0x000fe2000fffe0ff */
[C---:B------:R-:W-:Y:S01]  /*3890*/  ISETP.NE.AND P0, PT, R10.reuse, 0x2, PT ;  /* 0x000000020a00780c */ /* 0x040fe20003f05270 */
[----:B--2---:R-:W-:Y:S02]  /*38a0*/  UIADD3 UR7, UPT, UPT, UR6, 0xc0, URZ ;  /* 0x000000c006077890 */ /* 0x004fe4000fffe0ff */
[----:B------:R-:W-:Y:S01]  /*38b0*/  UISETP.NE.AND UP0, UPT, UR15, 0x4, UPT ;  /* 0x000000040f00788c */ /* 0x000fe2000bf05270 */
[----:B-1----:R-:W-:Y:S02]  /*38c0*/  SEL R0, RZ, 0x1, P0 ;  /* 0x00000001ff007807 */ /* 0x002fe40000000000 */
[----:B------:R-:W-:Y:S01]  /*38d0*/  SEL R10, R10, RZ, P0 ;  /* 0x000000ff0a0a7207 */ /* 0x000fe20000000000 */
[----:B------:R-:W-:Y:S01]  /*38e0*/  USEL UR6, URZ, 0x1, UP0 ;  /* 0x00000001ff067887 */ /* 0x000fe20008000000 */
[----:B------:R-:W-:Y:S01]  /*38f0*/  LOP3.LUT R9, R9, R0, RZ, 0x3c, !PT ;  /* 0x0000000009097212 */ /* 0x000fe200078e3cff */
[----:B------:R-:W-:Y:S01]  /*3900*/  USEL UR15, UR15, URZ, UP0 ;  /* 0x000000ff0f0f7287 */ /* 0x000fe20008000000 */
[----:B------:R1:W-:Y:S03]  /*3910*/  UTCBAR [UR7], URZ ;  /* 0x000000ff070073e9 */ /* 0x0003e600080000ff */
[----:B------:R-:W-:Y:S01]  /*3920*/  LOP3.LUT R11, R11, UR6, RZ, 0x3c, !PT ;  /* 0x000000060b0b7c12 */ /* 0x000fe2000f8e3cff */
[----:B------:R-:W-:Y:S07]  /*3930*/  @P1 BRA `(.L_x_61) ;  /* 0xfffffff800381947 */ /* 0x000fee000383ffff */
[----:B------:R-:W2:Y:S01]  /*3940*/  S2UR UR4, SR_CgaCtaId ;  /* 0x00000000000479c3 */ /* 0x000ea20000008800 */
[----:B------:R-:W-:Y:S01]  /*3950*/  ELECT P0, URZ, PT ;  /* 0x0000000000ff782f */ /* 0x000fe20003800000 */
[----:B------:R-:W-:Y:S01]  /*3960*/  IMAD.MOV.U32 R0, RZ, RZ, 0x1 ;  /* 0x00000001ff007424 */ /* 0x000fe200078e00ff */
[----:B------:R-:W-:Y:S01]  /*3970*/  UIADD3 UR5, UPT, UPT, UR5, 0xe0, URZ ;  /* 0x000000e005057890 */ /* 0x000fe2000fffe0ff */
[----:B------:R-:W-:Y:S01]  /*3980*/  SHF.L.U32 R2, R11, 0x1f, RZ ;  /* 0x0000001f0b027819 */ /* 0x000fe200000006ff */
[----:B------:R-:W-:-:S03]  /*3990*/  UMOV UR6, 0x40 ;  /* 0x0000004000067882 */ /* 0x000fc60000000000 */
[----:B------:R-:W-:Y:S01]  /*39a0*/  UVIRTCOUNT.DEALLOC.SMPOOL 0x80 ;  /* 0x000000800000784c */ /* 0x000fe20000000000 */
[----:B--2---:R-:W-:Y:S02]  /*39b0*/  ULEA UR4, UR4, UR6, 0x18 ;  /* 0x0000000604047291 */ /* 0x004fe4000f8ec0ff */
[----:B------:R-:W-:-:S07]  /*39c0*/  ULEA UR6, UR15, UR5, 0x3 ;  /* 0x000000050f067291 */ /* 0x000fce000f8e18ff */
[----:B------:R2:W-:Y:S02]  /*39d0*/  @P0 STS.U8 [UR4+0x1c], R0 ;  /* 0x00001c00ff000988 */ /* 0x0005e40008000004 */
[----:B------:R-:W4:Y:S02]  /*39e0*/  SYNCS.PHASECHK.TRANS64.TRYWAIT P0, [UR6], R2 ;  /* 0x00000002ff0075a7 */ /* 0x000f240008001106 */
[----:B--2-4-:R-:W-:Y:S05]  /*39f0*/  @!P0 BRA `(.L_x_62) ;  /* 0x0000003c00648947 */ /* 0x014fea0003800000 */
.L_x_141:
[----:B-1----:R-:W-:-:S04]  /*3a00*/  UIADD3 UR7, UPT, UPT, UR15, 0x1, URZ ;  /* 0x000000010f077890 */ /* 0x002fc8000fffe0ff */
[----:B------:R-:W-:-:S04]  /*3a10*/  UISETP.NE.AND UP0, UPT, UR7, 0x4, UPT ;  /* 0x000000040700788c */ /* 0x000fc8000bf05270 */
[----:B------:R-:W-:Y:S02]  /*3a20*/  USEL UR8, URZ, 0x1, UP0 ;  /* 0x00000001ff087887 */ /* 0x000fe40008000000 */
[----:B------:R-:W-:-:S04]  /*3a30*/  USEL UR7, UR7, URZ, UP0 ;  /* 0x000000ff07077287 */ /* 0x000fc80008000000 */
[----:B------:R-:W-:Y:S01]  /*3a40*/  ULEA UR6, UR7, UR5, 0x3 ;  /* 0x0000000507067291 */ /* 0x000fe2000f8e18ff */
[----:B--2---:R-:W-:-:S04]  /*3a50*/  LOP3.LUT R2, R11, UR8, RZ, 0x3c, !PT ;  /* 0x000000080b027c12 */ /* 0x004fc8000f8e3cff */
[----:B------:R-:W-:-:S04]  /*3a60*/  SHF.L.U32 R3, R2, 0x1f, RZ ;  /* 0x0000001f02037819 */ /* 0x000fc800000006ff */
[----:B------:R-:W1:Y:S02]  /*3a70*/  SYNCS.PHASECHK.TRANS64.TRYWAIT P0, [UR6], R3 ;  /* 0x00000003ff0075a7 */ /* 0x000e640008001106 */
[----:B-1----:R-:W-:Y:S05]  /*3a80*/  @!P0 BRA `(.L_x_63) ;  /* 0x0000003c00588947 */ /* 0x002fea0003800000 */
.L_x_143:
        /* <DEDUP_REMOVED lines=9> */
.L_x_145:
[----:B------:R-:W-:-:S04]  /*3b20*/  UIADD3 UR7, UPT, UPT, UR7, 0x1, URZ ;  /* 0x0000000107077890 */ /* 0x000fc8000fffe0ff */
[----:B------:R-:W-:-:S04]  /*3b30*/  UISETP.NE.AND UP0, UPT, UR7, 0x4, UPT ;  /* 0x000000040700788c */ /* 0x000fc8000bf05270 */
[----:B------:R-:W-:Y:S02]  /*3b40*/  USEL UR6, URZ, 0x1, UP0 ;  /* 0x00000001ff067887 */ /* 0x000fe40008000000 */
[----:B------:R-:W-:-:S04]  /*3b50*/  USEL UR7, UR7, URZ, UP0 ;  /* 0x000000ff07077287 */ /* 0x000fc80008000000 */
[----:B------:R-:W-:Y:S01]  /*3b60*/  ULEA UR7, UR7, UR5, 0x3 ;  /* 0x0000000507077291 */ /* 0x000fe2000f8e18ff */
[----:B------:R-:W-:-:S04]  /*3b70*/  LOP3.LUT R2, R2, UR6, RZ, 0x3c, !PT ;  /* 0x0000000602027c12 */ /* 0x000fc8000f8e3cff */
[----:B------:R-:W-:-:S04]  /*3b80*/  SHF.L.U32 R2, R2, 0x1f, RZ ;  /* 0x0000001f02027819 */ /* 0x000fc800000006ff */
[----:B------:R-:W2:Y:S02]  /*3b90*/  SYNCS.PHASECHK.TRANS64.TRYWAIT P0, [UR7], R2 ;  /* 0x00000002ff0075a7 */ /* 0x000ea40008001107 */
[----:B--2---:R-:W-:Y:S05]  /*3ba0*/  @!P0 BRA `(.L_x_65) ;  /* 0x0000003c00408947 */ /* 0x004fea0003800000 */
.L_x_147:
[----:B------:R-:W-:Y:S01]  /*3bb0*/  NOP ;  /* 0x0000000000007918 */ /* 0x000fe20000000000 */
[----:B-1----:R-:W1:Y:S01]  /*3bc0*/  LDS R0, [UR4+0x14] ;  /* 0x00001404ff007984 */ /* 0x002e620008000800 */
[----:B------:R-:W-:Y:S01]  /*3bd0*/  ULOP3.LUT UR6, UR16, 0xffff, URZ, 0xc0, !UPT ;  /* 0x0000ffff10067892 */ /* 0x000fe2000f8ec0ff */
[----:B------:R-:W-:Y:S01]  /*3be0*/  UMOV UR8, 0xffff ;  /* 0x0000ffff00087882 */ /* 0x000fe20000000000 */
[----:B------:R-:W-:Y:S02]  /*3bf0*/  UMOV UR5, 0x1 ;  /* 0x0000000100057882 */ /* 0x000fe40000000000 */
[----:B------:R-:W-:-:S04]  /*3c00*/  USHF.R.U32.HI UR6, URZ, 0x5, UR6 ;  /* 0x00000005ff067899 */ /* 0x000fc80008011606 */
[----:B------:R-:W-:Y:S02]  /*3c10*/  USHF.L.U32 UR8, UR8, UR6, URZ ;  /* 0x0000000608087299 */ /* 0x000fe400080006ff */
[----:B------:R-:W-:-:S04]  /*3c20*/  USHF.L.U32 UR5, UR5, UR6, URZ ;  /* 0x0000000605057299 */ /* 0x000fc800080006ff */
[----:B-1----:R-:W-:-:S04]  /*3c30*/  LOP3.LUT R0, R0, UR8, RZ, 0xc0, !PT ;  /* 0x0000000800007c12 */ /* 0x002fc8000f8ec0ff */
[----:B------:R-:W-:-:S13]  /*3c40*/  ISETP.NE.AND P0, PT, R0, UR8, PT ;  /* 0x0000000800007c0c */ /* 0x000fda000bf05270 */
[----:B------:R-:W-:Y:S05]  /*3c50*/  @P0 BRA `(.L_x_66) ;  /* 0x0000000000580947 */ /* 0x000fea0003800000 */
[----:B------:R-:W1:Y:S02]  /*3c60*/  LDS R0, [UR4+0x18] ;  /* 0x00001804ff007984 */ /* 0x000e640008000800 */
[----:B-1----:R-:W-:-:S04]  /*3c70*/  LOP3.LUT R0, R0, UR5, RZ, 0xc0, !PT ;  /* 0x0000000500007c12 */ /* 0x002fc8000f8ec0ff */
[----:B------:R-:W-:-:S13]  /*3c80*/  ISETP.NE.AND P0, PT, R0, UR5, PT ;  /* 0x0000000500007c0c */ /* 0x000fda000bf05270 */
[----:B------:R-:W-:Y:S05]  /*3c90*/  @P0 BRA `(.L_x_67) ;  /* 0x00000000003c0947 */ /* 0x000fea0003800000 */
[----:B------:R-:W1:Y:S01]  /*3ca0*/  S2R R2, SR_LANEID ;  /* 0x0000000000027919 */ /* 0x000e620000000000 */
[----:B------:R-:W-:Y:S01]  /*3cb0*/  ULOP3.LUT UR8, URZ, UR8, URZ, 0x33, !UPT ;  /* 0x00000008ff087292 */ /* 0x000fe2000f8e33ff */
[----:B------:R-:W-:Y:S02]  /*3cc0*/  VOTEU.ANY UR7, UPT, PT ;  /* 0x0000000000077886 */ /* 0x000fe400038e0100 */
[----:B------:R-:W-:-:S03]  /*3cd0*/  UFLO.U32 UR7, UR7 ;  /* 0x00000007000772bd */ /* 0x000fc600080e0000 */
[----:B------:R-:W-:-:S04]  /*3ce0*/  IMAD.U32 R0, RZ, RZ, UR8 ;  /* 0x00000008ff007e24 */ /* 0x000fc8000f8e00ff */
[----:B------:R2:W4:Y:S02]  /*3cf0*/  REDUX UR6, R0 ;  /* 0x00000000000673c4 */ /* 0x0005240000000000 */
[----:B------:R1:W-:Y:S02]  /*3d00*/  UTCATOMSWS.AND URZ, UR8 ;  /* 0x0000000800ff79e3 */ /* 0x0003e40008000000 */
[----:B-1----:R-:W-:Y:S02]  /*3d10*/  ISETP.EQ.U32.AND P0, PT, R2, UR7, PT ;  /* 0x0000000702007c0c */ /* 0x002fe4000bf02070 */
[----:B--2---:R-:W-:Y:S02]  /*3d20*/  LOP3.LUT R0, RZ, UR5, RZ, 0x33, !PT ;  /* 0x00000005ff007c12 */ /* 0x004fe4000f8e33ff */
[----:B----4-:R-:W-:Y:S02]  /*3d30*/  MOV R2, UR6 ;  /* 0x0000000600027c02 */ /* 0x010fe40008000f00 */
[----:B------:R-:W1:Y:S07]  /*3d40*/  REDUX UR5, R0 ;  /* 0x00000000000573c4 */ /* 0x000e6e0000000000 */
[----:B------:R2:W-:Y:S01]  /*3d50*/  @P0 ATOMS.AND RZ, [UR4+0x14], R2 ;  /* 0x00001402ffff098c */ /* 0x0005e2000a800004 */
[----:B-1----:R-:W-:-:S05]  /*3d60*/  IMAD.U32 R0, RZ, RZ, UR5 ;  /* 0x00000005ff007e24 */ /* 0x002fca000f8e00ff */
[----:B------:R2:W-:Y:S01]  /*3d70*/  @P0 ATOMS.AND RZ, [UR4+0x18], R0 ;  /* 0x00001800ffff098c */ /* 0x0005e2000a800004 */
[----:B------:R-:W-:Y:S05]  /*3d80*/  BRA `(.L_x_68) ;  /* 0x0000000000147947 */ /* 0x000fea0003800000 */
.L_x_67:
[----:B------:R-:W-:Y:S02]  /*3d90*/  MOV R2, 0x3db0 ;  /* 0x00003db000027802 */ /* 0x000fe40000000f00 */
[----:B---3-5:R-:W-:Y:S05]  /*3da0*/  CALL.REL.NOINC `($__internal_0_$__cuda_sm10x_tcgen05_guardrail_trap_col_being_dealloced_not_returned_by_alloc) ;  /* 0x0000003c00b47944 */ /* 0x028fea0003c00000 */
[----:B------:R-:W-:Y:S05]  /*3db0*/  BRA `(.L_x_68) ;  /* 0x0000000000087947 */ /* 0x000fea0003800000 */
.L_x_66:
[----:B------:R-:W-:Y:S02]  /*3dc0*/  MOV R2, 0x3de0 ;  /* 0x00003de000027802 */ /* 0x000fe40000000f00 */
[----:B---3-5:R-:W-:Y:S05]  /*3dd0*/  CALL.REL.NOINC `($__internal_2_$__cuda_sm10x_tcgen05_guardrail_trap_unallocated_columns_being_dealloced) ;  /* 0x0000003c00c07944 */ /* 0x028fea0003c00000 */
.L_x_68:
[----:B------:R-:W-:Y:S01]  /*3de0*/  NOP ;  /* 0x0000000000007918 */ /* 0x000fe20000000000 */
[----:B------:R-:W-:Y:S05]  /*3df0*/  EXIT ;  /* 0x000000000000794d */ /* 0x000fea0003800000 */
.L_x_50:
[----:B------:R-:W-:-:S09]  /*3e00*/  UISETP.NE.OR UP2, UPT, UR8, 0x3, !UP2 ;  /* 0x000000030800788c */ /* 0x000fd2000d745670 */
[----:B------:R-:W-:Y:S05]  /*3e10*/  BRA.U UP2, `(.L_x_69) ;  /* 0x0000000d02ac7547 */ /* 0x000fea000b800000 */
[----:B------:R-:W1:Y:S01]  /*3e20*/  LDC R0, c[0x0][0xb30] ;  /* 0x0002cc00ff007b82 */ /* 0x000e620000000800 */
[----:B------:R-:W2:Y:S01]  /*3e30*/  LDCU.64 UR8, c[0x0][0x888] ;  /* 0x00011100ff0877ac */ /* 0x000ea20008000a00 */
[----:B------:R-:W-:Y:S01]  /*3e40*/  IMAD.MOV.U32 R32, RZ, RZ, 0x1 ;  /* 0x00000001ff207424 */ /* 0x000fe200078e00ff */
[----:B------:R-:W-:Y:S01]  /*3e50*/  CS2R R28, SRZ ;  /* 0x00000000001c7805 */ /* 0x000fe2000001ff00 */
[----:B------:R-:W-:Y:S01]  /*3e60*/  IMAD.MOV.U32 R25, RZ, RZ, 0x1000 ;  /* 0x00001000ff197424 */ /* 0x000fe200078e00ff */
[----:B------:R-:W4:Y:S03]  /*3e70*/  LDCU.64 UR4, c[0x0][0x890] ;  /* 0x00011200ff0477ac */ /* 0x000f260008000a00 */
[----:B------:R-:W3:Y:S01]  /*3e80*/  LDC R24, c[0x0][0x370] ;  /* 0x0000dc00ff187b82 */ /* 0x000ee20000000800 */
[----:B------:R-:W-:Y:S01]  /*3e90*/  UMOV UR7, 0x400 ;  /* 0x0000040000077882 */ /* 0x000fe20000000000 */
[----:B------:R-:W-:-:S02]  /*3ea0*/  UPLOP3.LUT UP1, UPT, UPT, UPT, UPT, 0x40, 0x4 ;  /* 0x000000000004789c */ /* 0x000fc40003f2e870 */
[----:B------:R-:W-:Y:S01]  /*3eb0*/  ULEA UR7, UR37, UR7, 0x18 ;  /* 0x0000000725077291 */ /* 0x000fe2000f8ec0ff */
[----:B------:R-:W-:-:S03]  /*3ec0*/  UMOV UR13, URZ ;  /* 0x000000ff000d7c82 */ /* 0x000fc60008000000 */
[----:B------:R-:W3:Y:S01]  /*3ed0*/  LDC R3, c[0x0][0xb0c] ;  /* 0x0002c300ff037b82 */ /* 0x000ee20000000800 */
[----:B--2---:R-:W-:Y:S02]  /*3ee0*/  UISETP.NE.U32.AND UP3, UPT, UR8, URZ, UPT ;  /* 0x000000ff0800728c */ /* 0x004fe4000bf65070 */
[----:B----4-:R-:W-:-:S05]  /*3ef0*/  UISETP.NE.U32.AND UP4, UPT, UR4, URZ, UPT ;  /* 0x000000ff0400728c */ /* 0x010fca000bf85070 */
[----:B------:R-:W2:Y:S01]  /*3f00*/  LDC R22, c[0x0][0xb20] ;  /* 0x0002c800ff167b82 */ /* 0x000ea20000000800 */
[----:B-1----:R-:W-:Y:S01]  /*3f10*/  ISETP.NE.AND P1, PT, R0, 0x1, PT ;  /* 0x000000010000780c */ /* 0x002fe20003f25270 */
[----:B------:R-:W-:Y:S02]  /*3f20*/  UISETP.NE.AND.EX UP3, UPT, UR9, URZ, UPT, UP3 ;  /* 0x000000ff0900728c */ /* 0x000fe4000bf65330 */
[----:B------:R-:W-:-:S04]  /*3f30*/  UISETP.NE.AND.EX UP4, UPT, UR5, URZ, UPT, UP4 ;  /* 0x000000ff0500728c */ /* 0x000fc8000bf85340 */
[----:B------:R-:W1:Y:S08]  /*3f40*/  LDC.64 R30, c[0x0][0x348] ;  /* 0x0000d200ff1e7b82 */ /* 0x000e700000000a00 */
[----:B------:R-:W4:Y:S08]  /*3f50*/  LDC.64 R14, c[0x0][0xb10] ;  /* 0x0002c400ff0e7b82 */ /* 0x000f300000000a00 */
[----:B------:R-:W1:Y:S08]  /*3f60*/  LDC.64 R6, c[0x0][0xb18] ;  /* 0x0002c600ff067b82 */ /* 0x000e700000000a00 */
[----:B------:R-:W1:Y:S08]  /*3f70*/  LDC.64 R4, c[0x0][0xb28] ;  /* 0x0002ca00ff047b82 */ /* 0x000e700000000a00 */
[----:B--23--:R-:W1:Y:S02]  /*3f80*/  LDC R23, c[0x0][0x374] ;  /* 0x0000dd00ff177b82 */ /* 0x00ce640000000800 */
.L_x_78:
[C---:B------:R-:W-:Y:S02]  /*3f90*/  LEA R0, R29.reuse, UR7, 0x3 ;  /* 0x000000071d007c11 */ /* 0x040fe4000f8e18ff */
[----:B------:R-:W-:Y:S02]  /*3fa0*/  SHF.L.U32 R2, R28, 0x1f, RZ ;  /* 0x0000001f1c027819 */ /* 0x000fe400000006ff */
[----:B------:R-:W-:Y:S02]  /*3fb0*/  LEA R16, R29, UR7, 0x4 ;  /* 0x000000071d107c11 */ /* 0x000fe4000f8e20ff */
[----:B--2---:R-:W2:Y:S02]  /*3fc0*/  SYNCS.PHASECHK.TRANS64.TRYWAIT P0, [R0+URZ+0xa0], R2 ;  /* 0x0000a002000075a7 */ /* 0x004ea400080011ff */
[----:B--2---:R-:W-:Y:S05]  /*3fd0*/  @!P0 BRA `(.L_x_70) ;  /* 0x00000038004c8947 */ /* 0x004fea0003800000 */
.L_x_148:
[----:B------:R-:W-:Y:S01]  /*3fe0*/  ISETP.GE.AND P0, PT, R26, 0x1, PT ;  /* 0x000000011a00780c */ /* 0x000fe20003f06270 */
[----:B------:R-:W3:Y:S01]  /*3ff0*/  LDS.128 R16, [R16+0x130] ;  /* 0x0001300010107984 */ /* 0x000ee20000000c00 */
[----:B--2---:R-:W-:Y:S01]  /*4000*/  VIADD R0, R0, 0xb0 ;  /* 0x000000b000007836 */ /* 0x004fe20000000000 */
[----:B------:R-:W-:Y:S01]  /*4010*/  @!PT LDS RZ, [RZ] ;  /* 0x00000000fffff984 */ /* 0x000fe20000000800 */
[----:B------:R-:W-:Y:S01]  /*4020*/  @!PT LDS RZ, [RZ] ;  /* 0x00000000fffff984 */ /* 0x000fe20000000800 */
[----:B------:R-:W-:Y:S01]  /*4030*/  @!PT LDS RZ, [RZ] ;  /* 0x00000000fffff984 */ /* 0x000fe20000000800 */
[----:B------:R-:W-:Y:S01]  /*4040*/  @!PT LDS RZ, [RZ] ;  /* 0x00000000fffff984 */ /* 0x000fe20000000800 */
[----:B------:R2:W-:Y:S06]  /*4050*/  MEMBAR.ALL.CTA ;  /* 0x0000000000007992 */ /* 0x0005ec0000008000 */
[----:B--2---:R-:W2:Y:S01]  /*4060*/  FENCE.VIEW.ASYNC.S ;  /* 0x00000000000073c6 */ /* 0x004ea20000000000 */
[----:B------:R-:W-:Y:S04]  /*4070*/  PRMT R0, RZ, 0x654, R0 ;  /* 0x00000654ff007816 */ /* 0x000fe80000000000 */
[----:B--2---:R2:W-:Y:S01]  /*4080*/  SYNCS.ARRIVE.TRANS64.RED.A1T0 RZ, [R0+URZ], RZ ;  /* 0x000000ff00ff79a7 */ /* 0x0045e200081004ff */
[----:B---3--:R-:W-:Y:S11]  /*4090*/  LOP3.LUT P3, RZ, R18, 0x1, RZ, 0xc0, !PT ;  /* 0x0000000112ff7812 */ /* 0x008ff6000786c0ff */
[----:B------:R-:W-:Y:S02]  /*40a0*/  @!UPT UIADD3 URZ, UPT, UPT, URZ, URZ, URZ ;  /* 0x000000fffffff290 */ /* 0x000fe4000fffe0ff */
[----:B------:R-:W-:Y:S02]  /*40b0*/  @P3 MOV R11, R16 ;  /* 0x00000010000b3202 */ /* 0x000fe40000000f00 */
[----:B------:R-:W-:Y:S01]  /*40c0*/  @P3 LOP3.LUT R10, R17, 0xffff, RZ, 0xc0, !PT ;  /* 0x0000ffff110a3812 */ /* 0x000fe200078ec0ff */
[----:B--2---:R-:W-:Y:S06]  /*40d0*/  @!P0 BRA `(.L_x_71) ;  /* 0x0000000000a48947 */ /* 0x004fec0003800000 */
[-C--:B-1----:R-:W-:Y:S01]  /*40e0*/  IMAD.HI.U32 R0, R23, R7.reuse, RZ ;  /* 0x0000000717007227 */ /* 0x082fe200078e00ff */
[----:B------:R-:W-:Y:S02]  /*40f0*/  ISETP.NE.AND P0, PT, R6, 0x1, PT ;  /* 0x000000010600780c */ /* 0x000fe40003f05270 */
[----:B------:R-:W-:Y:S01]  /*4100*/  ISETP.NE.AND P2, PT, R26, 0x1, PT ;  /* 0x000000011a00780c */ /* 0x000fe20003f45270 */
[----:B----4-:R-:W-:Y:S01]  /*4110*/  IMAD.HI.U32 R9, R24, R14, RZ ;  /* 0x0000000e18097227 */ /* 0x010fe200078e00ff */
[----:B------:R-:W-:Y:S02]  /*4120*/  SHF.R.U32.HI R0, RZ, R22, R0 ;  /* 0x00000016ff007219 */ /* 0x000fe40000011600 */
[----:B------:R-:W-:Y:S01]  /*4130*/  ISETP.NE.AND P4, PT, R3, 0x1, PT ;  /* 0x000000010300780c */ /* 0x000fe20003f85270 */
[----:B------:R-:W-:Y:S01]  /*4140*/  IMAD.HI.U32 R13, R10, R7, RZ ;  /* 0x000000070a0d7227 */ /* 0x000fe200078e00ff */
[----:B------:R-:W-:Y:S02]  /*4150*/  SHF.R.U32.HI R9, RZ, R15, R9 ;  /* 0x0000000fff097219 */ /* 0x000fe40000011609 */
[----:B------:R-:W-:Y:S01]  /*4160*/  SEL R0, R23, R0, !P0 ;  /* 0x0000000017007207 */ /* 0x000fe20004000000 */
[----:B------:R-:W-:Y:S01]  /*4170*/  IMAD.HI.U32 R12, R11, R14, RZ ;  /* 0x0000000e0b0c7227 */ /* 0x000fe200078e00ff */
[----:B------:R-:W-:Y:S03]  /*4180*/  SEL R9, R24, R9, !P4 ;  /* 0x0000000918097207 */ /* 0x000fe60006000000 */
[-C--:B------:R-:W-:Y:S01]  /*4190*/  IMAD.HI.U32 R8, R0, R4.reuse, RZ ;  /* 0x0000000400087227 */ /* 0x080fe200078e00ff */
[----:B------:R-:W-:Y:S03]  /*41a0*/  SHF.R.U32.HI R12, RZ, R15, R12 ;  /* 0x0000000fff0c7219 */ /* 0x000fe6000001160c */
[----:B------:R-:W-:Y:S01]  /*41b0*/  IMAD.HI.U32 R2, R9, R4, RZ ;  /* 0x0000000409027227 */ /* 0x000fe200078e00ff */
[-C--:B------:R-:W-:Y:S02]  /*41c0*/  @P2 SHF.R.U32.HI R0, RZ, R5.reuse, R8 ;  /* 0x00000005ff002219 */ /* 0x080fe40000011608 */
[----:B------:R-:W-:Y:S02]  /*41d0*/  SHF.R.U32.HI R8, RZ, R22, R13 ;  /* 0x00000016ff087219 */ /* 0x000fe4000001160d */
[----:B------:R-:W-:Y:S01]  /*41e0*/  @P2 SHF.R.U32.HI R9, RZ, R5, R2 ;  /* 0x00000005ff092219 */ /* 0x000fe20000011602 */
[----:B------:R-:W-:Y:S01]  /*41f0*/  IMAD R0, R26, R0, RZ ;  /* 0x000000001a007224 */ /* 0x000fe200078e02ff */
[----:B------:R-:W-:Y:S02]  /*4200*/  SEL R8, R10, R8, !P0 ;  /* 0x000000080a087207 */ /* 0x000fe40004000000 */
[----:B------:R-:W-:Y:S01]  /*4210*/  SEL R2, R11, R12, !P4 ;  /* 0x0000000c0b027207 */ /* 0x000fe20006000000 */
[----:B------:R-:W-:Y:S01]  /*4220*/  IMAD R12, R26, R9, RZ ;  /* 0x000000091a0c7224 */ /* 0x000fe200078e02ff */
[C---:B------:R-:W-:Y:S01]  /*4230*/  ISETP.GE.AND P0, PT, R8.reuse, R0, PT ;  /* 0x000000000800720c */ /* 0x040fe20003f06270 */
[----:B------:R-:W-:Y:S03]  /*4240*/  IMAD.HI.U32 R0, R8, R4, RZ ;  /* 0x0000000408007227 */ /* 0x000fe600078e00ff */
[----:B------:R-:W-:Y:S02]  /*4250*/  ISETP.GE.OR P0, PT, R2, R12, P0 ;  /* 0x0000000c0200720c */ /* 0x000fe40000706670 */
[-C--:B------:R-:W-:Y:S04]  /*4260*/  SHF.R.U32.HI R0, RZ, R5.reuse, R0 ;  /* 0x00000005ff007219 */ /* 0x080fe80000011600 */
[----:B------:R-:W-:Y:S05]  /*4270*/  SEL R13, R8, R0, !P2 ;  /* 0x00000000080d7207 */ /* 0x000fea0005000000 */
[----:B------:R-:W-:Y:S02]  /*4280*/  IMAD.MOV R12, RZ, RZ, -R13 ;  /* 0x000000ffff0c7224 */ /* 0x000fe400078e0a0d */
[----:B------:R-:W-:Y:S04]  /*4290*/  @!P0 IMAD.HI.U32 R0, R2, R4, RZ ;  /* 0x0000000402008227 */ /* 0x000fe800078e00ff */
[----:B------:R-:W-:Y:S01]  /*42a0*/  IMAD R12, R26, R12, R8 ;  /* 0x0000000c1a0c7224 */ /* 0x000fe200078e0208 */
[----:B------:R-:W-:Y:S04]  /*42b0*/  @!P0 SHF.R.U32.HI R0, RZ, R5, R0 ;  /* 0x00000005ff008219 */ /* 0x000fe80000011600 */
[----:B------:R-:W-:Y:S04]  /*42c0*/  @!P0 SEL R0, R2, R0, !P2 ;  /* 0x0000000002008207 */ /* 0x000fe80005000000 */
[----:B------:R-:W-:Y:S01]  /*42d0*/  @!P0 IADD3 R13, PT, PT, R13, -R0, RZ ;  /* 0x800000000d0d8210 */ /* 0x000fe20007ffe0ff */
[----:B------:R-:W-:Y:S01]  /*42e0*/  @!P0 IMAD R0, R9, R12, R0 ;  /* 0x0000000c09008224 */ /* 0x000fe200078e0200 */
[----:B------:R-:W-:Y:S01]  /*42f0*/  IADD3 R9, PT, PT, -R8, RZ, RZ ;  /* 0x000000ff08097210 */ /* 0x000fe20007ffe1ff */
[--C-:B------:R-:W-:Y:S02]  /*4300*/  IMAD.MOV R12, RZ, RZ, -R2.reuse ;  /* 0x000000ffff0c7224 */ /* 0x100fe400078e0a02 */
[----:B------:R-:W-:Y:S02]  /*4310*/  @!P0 IMAD R8, R13, R26, R2 ;  /* 0x0000001a0d088224 */ /* 0x000fe400078e0202 */
[----:B------:R-:W-:Y:S02]  /*4320*/  @!P0 IMAD.MOV.U32 R2, RZ, RZ, R0 ;  /* 0x000000ffff028224 */ /* 0x000fe400078e0000 */
[----:B------:R-:W-:Y:S02]  /*4330*/  IMAD R11, R3, R12, R11 ;  /* 0x0000000c030b7224 */ /* 0x000fe400078e020b */
[----:B------:R-:W-:Y:S02]  /*4340*/  IMAD R10, R6, R9, R10 ;  /* 0x00000009060a7224 */ /* 0x000fe400078e020a */
[----:B------:R-:W-:Y:S02]  /*4350*/  IMAD R11, R2, R3, R11 ;  /* 0x00000003020b7224 */ /* 0x000fe400078e020b */
[----:B------:R-:W-:Y:S02]  /*4360*/  IMAD R10, R8, R6, R10 ;  /* 0x00000006080a7224 */ /* 0x000fe400078e020a */
.L_x_71:
[----:B------:R-:W-:Y:S05]  /*4370*/  BRA.U UP1, `(.L_x_72) ;  /* 0x0000000101107547 */ /* 0x000fea000b800000 */
[----:B------:R-:W-:Y:S04]  /*4380*/  MOV R2, UR6 ;  /* 0x0000000600027c02 */ /* 0x000fe80008000f00 */
[----:B------:R-:W-:Y:S04]  /*4390*/  SHF.L.U32 R2, R2, 0x1f, RZ ;  /* 0x0000001f02027819 */ /* 0x000fe800000006ff */
[----:B------:R-:W2:Y:S02]  /*43a0*/  SYNCS.PHASECHK.TRANS64.TRYWAIT P0, [UR7+0x98], R2 ;  /* 0x00009802ff0075a7 */ /* 0x000ea40008001107 */
[----:B--2---:R-:W-:Y:S05]  /*43b0*/  @!P0 BRA `(.L_x_73) ;  /* 0x0000003400688947 */ /* 0x004fea0003800000 */
.L_x_72:
[----:B------:R-:W-:Y:S02]  /*43c0*/  R2UR UR11, R21 ;  /* 0x00000000150b72ca */ /* 0x000fe400000e0000 */
[----:B------:R-:W-:Y:S02]  /*43d0*/  R2UR UR10, R20 ;  /* 0x00000000140a72ca */ /* 0x000fe400000e0000 */
[----:B------:R-:W-:Y:S04]  /*43e0*/  ISETP.NE.U32.AND P2, PT, RZ, UR4, PT ;  /* 0x00000004ff007c0c */ /* 0x000fe8000bf45070 */
[----:B------:R-:W-:Y:S05]  /*43f0*/  ISETP.NE.AND.EX P2, PT, RZ, UR5, PT, P2 ;  /* 0x00000005ff007c0c */ /* 0x000fea000bf45320 */
[----:B------:R-:W-:Y:S02]  /*4400*/  USHF.L.U32 UR11, UR11, 0x6, URZ ;  /* 0x000000060b0b7899 */ /* 0x000fe400080006ff */
[----:B------:R-:W-:Y:S01]  /*4410*/  USHF.L.U32 UR10, UR10, 0x6, URZ ;  /* 0x000000060a0a7899 */ /* 0x000fe200080006ff */
[----:B------:R-:W-:Y:S11]  /*4420*/  BRA.U !UP4, `(.L_x_74) ;  /* 0x000000010c347547 */ /* 0x000ff6000b800000 */
[----:B------:R-:W-:Y:S01]  /*4430*/  UPLOP3.LUT UP0, UPT, UPT, UPT, UP3, 0x80, 0x8 ;  /* 0x000000000008789c */ /* 0x000fe20003f0f030 */
[----:B--2---:R-:W-:Y:S02]  /*4440*/  HFMA2 R0, -RZ, RZ, 0, 5.9604644775390625e-08 ;  /* 0x00000001ff007431 */ /* 0x004fe400000001ff */
[----:B------:R-:W-:Y:S03]  /*4450*/  IMAD.MOV.U32 R60, RZ, RZ, 0x1 ;  /* 0x00000001ff3c7424 */ /* 0x000fe600078e00ff */
[----:B------:R-:W-:Y:S05]  /*4460*/  PLOP3.LUT P0, PT, PT, PT, UP0, 0x80, 0x8 ;  /* 0x000000000008781c */ /* 0x000fea0003f0f008 */
[----:B------:R-:W2:Y:S01]  /*4470*/  @UP0 LDCU.64 UR14, c[0x0][0x888] ;  /* 0x00011100ff0e07ac */ /* 0x000ea20008000a00 */
[----:B------:R-:W-:Y:S07]  /*4480*/  @UP0 UIMAD UR8, UR36, UR4, URZ ;  /* 0x00000004240802a4 */ /* 0x000fee000f8e02ff */
[----:B------:R-:W-:Y:S01]  /*4490*/  @!P0 PRMT R60, R0, 0x7610, R60 ;  /* 0x00007610003c8816 */ /* 0x000fe2000000003c */
[----:B--2---:R-:W-:Y:S03]  /*44a0*/  @UP0 UIMAD.WIDE UR14, UR8, 0x4, UR14 ;  /* 0x00000004080e08a5 */ /* 0x004fe6000f8e020e */
[----:B------:R-:W2:Y:S03]  /*44b0*/  @!UP0 LDCU UR8, c[0x0][0x880] ;  /* 0x00011000ff0887ac */ /* 0x000ea60008000800 */
[----:B------:R-:W-:Y:S01]  /*44c0*/  IMAD.U32 R8, RZ, RZ, UR14 ;  /* 0x0000000eff087e24 */ /* 0x000fe2000f8e00ff */
[----:B------:R-:W-:Y:S05]  /*44d0*/  MOV R9, UR15 ;  /* 0x0000000f00097c02 */ /* 0x000fea0008000f00 */
[----:B-----5:R3:W5:Y:S02]  /*44e0*/  @P0 LDG.E R35, desc[UR46][R8.64] ;  /* 0x0000002e08230981 */ /* 0x020764000c1e1900 */
[----:B--23--:R-:W-:Y:S07]  /*44f0*/  @!P0 IMAD.U32 R35, RZ, RZ, UR8 ;  /* 0x00000008ff238e24 */ /* 0x00cfee000f8e00ff */
.L_x_74:
[----:B-----5:R-:W-:Y:S01]  /*4500*/  @!P2 FSETP.EQ.AND P0, PT, R35, RZ, PT ;  /* 0x000000ff2300a20b */ /* 0x020fe20003f02000 */
[----:B------:R-:W-:Y:S01]  /*4510*/  @!UPT UIADD3 URZ, UPT, UPT, URZ, URZ, URZ ;  /* 0x000000fffffff290 */ /* 0x000fe2000fffe0ff */
[----:B------:R-:W-:Y:S11]  /*4520*/  @!P2 BRA `(.L_x_75) ;  /* 0x000000000014a947 */ /* 0x000ff60003800000 */
[----:B------:R-:W-:Y:S02]  /*4530*/  LOP3.LUT P2, RZ, R60, 0xff, RZ, 0xc0, !PT ;  /* 0x000000ff3cff7812 */ /* 0x000fe4000784c0ff */
[----:B------:R-:W-:Y:S04]  /*4540*/  PLOP3.LUT P0, PT, PT, PT, UP0, 0x80, 0x8 ;  /* 0x000000000008781c */ /* 0x000fe80003f0f008 */
[----:B------:R-:W-:Y:S07]  /*4550*/  PLOP3.LUT P0, PT, P0, PT, PT, 0x8, 0x80 ;  /* 0x000000000080781c */ /* 0x000fee000070e170 */
[----:B------:R-:W-:Y:S11]  /*4560*/  @P2 FSETP.EQ.AND P0, PT, R35, RZ, PT ;  /* 0x000000ff2300220b */ /* 0x000ff60003f02000 */
[----:B------:R-:W-:Y:S02]  /*4570*/  @!UPT UIADD3 URZ, UPT, UPT, URZ, URZ, URZ ;  /* 0x000000fffffff290 */ /* 0x000fe4000fffe0ff */
.L_x_75:
[----:B------:R-:W-:Y:S01]  /*4580*/  ULEA UR15, UR13, UR7, 0x3 ;  /* 0x000000070d0f7291 */ /* 0x000fe2000f8e18ff */
[----:B------:R-:W-:Y:S02]  /*4590*/  SHF.L.U32 R9, R32, 0x1f, RZ ;  /* 0x0000001f20097819 */ /* 0x000fe400000006ff */
[----:B------:R-:W-:Y:S04]  /*45a0*/  ELECT P4, URZ, PT ;  /* 0x0000000000ff782f */ /* 0x000fe80003880000 */
[----:B------:R-:W-:Y:S02]  /*45b0*/  PLOP3.LUT P4, PT, P0, P4, PT, 0xf2, 0x2f ;  /* 0x00000000002f781c */ /* 0x000fe40000789e72 */
[----:B------:R-:W3:Y:S11]  /*45c0*/  SYNCS.PHASECHK.TRANS64.TRYWAIT P2, [UR15+0x78], R9 ;  /* 0x00007809ff0075a7 */ /* 0x000ef6000804110f */
[----:B-1----:R-:W-:Y:S05]  /*45d0*/  @!P4 IADD3 R8, P0, PT, R30, 0x580, RZ ;  /* 0x000005801e08c810 */ /* 0x002fea0007f1e0ff */
[----:B--2---:R-:W-:Y:S01]  /*45e0*/  @!P4 IMAD.X R2, RZ, RZ, R31, P0 ;  /* 0x000000ffff02c224 */ /* 0x004fe200000e061f */
[----:B---3--:R-:W-:Y:S07]  /*45f0*/  @!P2 BRA `(.L_x_76) ;  /* 0x0000003000f0a947 */ /* 0x008fee0003800000 */
.L_x_151:
[----:B------:R-:W2:Y:S01]  /*4600*/  LDC.64 R12, c[0x0][0xb18] ;  /* 0x0002c600ff0c7b82 */ /* 0x000ea20000000a00 */
[----:B------:R-:W-:Y:S01]  /*4610*/  @!P4 R2UR UR8, R2 ;  /* 0x000000000208c2ca */ /* 0x000fe200000e0000 */
[----:B------:R-:W-:Y:S01]  /*4620*/  VOTEU.ALL UP2, P4 ;  /* 0x0000000000ff7886 */ /* 0x000fe20002040000 */
[----:B------:R-:W-:Y:S01]  /*4630*/  @!P4 R2UR UR9, R8 ;  /* 0x000000000809c2ca */ /* 0x000fe200000e0000 */
[----:B------:R-:W-:Y:S01]  /*4640*/  VOTEU.ALL UP1, P4 ;  /* 0x0000000000ff7886 */ /* 0x000fe20002020000 */
[----:B-1----:R-:W-:Y:S03]  /*4650*/  @!P4 IMAD.MOV.U32 R0, RZ, RZ, 0x1000 ;  /* 0x00001000ff00c424 */ /* 0x002fe600078e00ff */
[----:B------:R-:W1:Y:S01]  /*4660*/  @!P1 LDC R2, c[0x0][0xb0c] ;  /* 0x0002c300ff029b82 */ /* 0x000e620000000800 */
[----:B------:R-:W-:Y:S01]  /*4670*/  UMOV UR20, 0x0 ;  /* 0x0000000000147882 */ /* 0x000fe20000000000 */
[----:B------:R-:W-:Y:S01]  /*4680*/  UMOV UR21, 0x10000000 ;  /* 0x1000000000157882 */ /* 0x000fe20000000000 */
[----:B------:R-:W-:Y:S01]  /*4690*/  UMOV UR12, UR36 ;  /* 0x00000024000c7c82 */ /* 0x000fe20008000000 */
[----:B------:R-:W-:Y:S01]  /*46a0*/  UIADD3 UR14, UPT, UPT, UR13, 0x1, URZ ;  /* 0x000000010d0e7890 */ /* 0x000fe2000fffe0ff */
[----:B------:R-:W-:Y:S01]  /*46b0*/  @P3 SHF.R.U32.HI R27, RZ, 0x10, R17 ;  /* 0x00000010ff1b3819 */ /* 0x000fe20000011611 */
[----:B------:R-:W-:Y:S02]  /*46c0*/  VIADD R29, R29, 0x1 ;  /* 0x000000011d1d7836 */ /* 0x000fe40000000000 */
[----:B------:R-:W-:Y:S01]  /*46d0*/  IMAD.U32 R9, RZ, RZ, UR8 ;  /* 0x00000008ff097e24 */ /* 0x000fe2000f8e00ff */
[----:B------:R-:W-:Y:S01]  /*46e0*/  @!UP2 ULEA UR8, UR13, UR7, 0xc ;  /* 0x000000070d08a291 */ /* 0x000fe2000f8e60ff */
[----:B------:R-:W-:Y:S01]  /*46f0*/  IMAD.U32 R8, RZ, RZ, UR9 ;  /* 0x00000009ff087e24 */ /* 0x000fe2000f8e00ff */
[----:B------:R-:W-:Y:S02]  /*4700*/  UIADD3 UR9, UPT, UPT, UR15, 0x60, URZ ;  /* 0x000000600f097890 */ /* 0x000fe4000fffe0ff */
[----:B------:R-:W-:Y:S01]  /*4710*/  @!P4 R2UR UR19, R9 ;  /* 0x000000000913c2ca */ /* 0x000fe200000e0000 */
[----:B------:R-:W-:Y:S01]  /*4720*/  @!UP2 UIADD3 UR8, UPT, UPT, UR8, 0x200, URZ ;  /* 0x000002000808a890 */ /* 0x000fe2000fffe0ff */
[----:B------:R-:W-:Y:S01]  /*4730*/  @!P4 R2UR UR18, R8 ;  /* 0x000000000812c2ca */ /* 0x000fe200000e0000 */
[----:B------:R-:W-:Y:S01]  /*4740*/  UISETP.NE.AND UP5, UPT, UR14, 0x3, UPT ;  /* 0x000000030e00788c */ /* 0x000fe2000bfa5270 */
[----:B------:R-:W3:Y:S01]  /*4750*/  LDC.64 R8, c[0x0][0xb10] ;  /* 0x0002c400ff087b82 */ /* 0x000ee20000000a00 */
[----:B------:R-:W-:Y:S02]  /*4760*/  UPRMT UR16, UR37, 0x654, UR9 ;  /* 0x0000065425107896 */ /* 0x000fe40008000009 */
[----:B------:R-:W-:Y:S02]  /*4770*/  USEL UR17, URZ, 0x1, UP5 ;  /* 0x00000001ff117887 */ /* 0x000fe4000a800000 */
[----:B------:R-:W-:Y:S04]  /*4780*/  USEL UR14, UR14, URZ, UP5 ;  /* 0x000000ff0e0e7287 */ /* 0x000fe8000a800000 */
[----:B------:R-:W-:Y:S01]  /*4790*/  ULEA UR13, UR14, UR7, 0x3 ;  /* 0x000000070e0d7291 */ /* 0x000fe2000f8e18ff */
[----:B------:R-:W-:Y:S01]  /*47a0*/  LOP3.LUT R32, R32, UR17, RZ, 0x3c, !PT ;  /* 0x0000001120207c12 */ /* 0x000fe2000f8e3cff */
[----:B------:R1:W-:Y:S01]  /*47b0*/  @!UP1 UTMALDG.3D [UR8], [UR18], desc[UR20] ;  /* 0x00001408120095b4 */ /* 0x0003e20008011000 */
[----:B------:R5:W-:Y:S02]  /*47c0*/  @!P4 SYNCS.ARRIVE.TRANS64.RED.A0TR RZ, [UR15+0x60], R0 ;  /* 0x00006000ffffc9a7 */ /* 0x000be4000830040f */
[----:B------:R-:W-:Y:S01]  /*47d0*/  SHF.L.U32 R20, R32, 0x1f, RZ ;  /* 0x0000001f20147819 */ /* 0x000fe200000006ff */
[C---:B---3--:R-:W-:Y:S01]  /*47e0*/  @!P1 IMAD.HI.U32 R8, R11.reuse, R8, RZ ;  /* 0x000000080b089227 */ /* 0x048fe200078e00ff */
[----:B--2---:R-:W-:Y:S02]  /*47f0*/  @!P1 ISETP.NE.AND P0, PT, R12, 0x1, PT ;  /* 0x000000010c00980c */ /* 0x004fe40003f05270 */
[----:B-1----:R-:W-:Y:S01]  /*4800*/  @!P1 ISETP.NE.AND P2, PT, R2, 0x1, PT ;  /* 0x000000010200980c */ /* 0x002fe20003f45270 */
[----:B------:R-:W-:Y:S01]  /*4810*/  SYNCS.ARRIVE.TRANS64.RED.A1T0 RZ, [UR16], RZ ;  /* 0x000000ffffff79a7 */ /* 0x000fe20008100410 */
[C---:B------:R-:W-:Y:S01]  /*4820*/  @!P1 IMAD.HI.U32 R13, R10.reuse, R13, RZ ;  /* 0x0000000d0a0d9227 */ /* 0x040fe200078e00ff */
[----:B------:R-:W-:Y:S04]  /*4830*/  @!P1 SHF.R.U32.HI R8, RZ, R9, R8 ;  /* 0x00000009ff089219 */ /* 0x000fe80000011608 */
[----:B------:R-:W-:Y:S01]  /*4840*/  @!P1 SEL R8, R11, R8, !P2 ;  /* 0x000000080b089207 */ /* 0x000fe20005000000 */
[----:B------:R-:W1:Y:S01]  /*4850*/  SYNCS.PHASECHK.TRANS64.TRYWAIT P5, [UR13+0x78], R20 ;  /* 0x00007814ff0075a7 */ /* 0x000e6200080a110d */
[----:B-----5:R-:W2:Y:S02]  /*4860*/  @!P1 LDC R0, c[0x0][0xb20] ;  /* 0x0002c800ff009b82 */ /* 0x020ea40000000800 */
[----:B--2---:R-:W-:Y:S04]  /*4870*/  @!P1 SHF.R.U32.HI R0, RZ, R0, R13 ;  /* 0x00000000ff009219 */ /* 0x004fe8000001160d */
[----:B------:R-:W-:Y:S05]  /*4880*/  @!P1 SEL R9, R10, R0, !P0 ;  /* 0x000000000a099207 */ /* 0x000fea0004000000 */
[----:B------:R-:W-:Y:S02]  /*4890*/  @!P1 IMAD.IADD R0, R9, 0x1, -R8 ;  /* 0x0000000109009824 */ /* 0x000fe400078e0a08 */
[----:B------:R-:W-:Y:S02]  /*48a0*/  @!P1 IMAD.IADD R8, R8, 0x1, -R9 ;  /* 0x0000000108089824 */ /* 0x000fe400078e0a09 */
[----:B------:R-:W-:Y:S02]  /*48b0*/  @!P1 IMAD R11, R0, R2, R11 ;  /* 0x00000002000b9224 */ /* 0x000fe400078e020b */
[----:B------:R-:W-:Y:S01]  /*48c0*/  @!P1 IMAD R10, R8, R12, R10 ;  /* 0x0000000c080a9224 */ /* 0x000fe200078e020a */
[----:B-1----:R-:W-:Y:S06]  /*48d0*/  @!P5 BRA `(.L_x_77) ;  /* 0x000000300050d947 */ /* 0x002fec0003800000 */
.L_x_153:
[----:B------:R-:W-:Y:S01]  /*48e0*/  @!P4 IADD3 R2, P0, PT, R30, 0x580, RZ ;  /* 0x000005801e02c810 */ /* 0x000fe20007f1e0ff */
[----:B------:R-:W-:Y:S01]  /*48f0*/  UMOV UR18, 0x0 ;  /* 0x0000000000127882 */ /* 0x000fe20000000000 */
[----:B------:R-:W-:Y:S01]  /*4900*/  UMOV UR19, 0x10000000 ;  /* 0x1000000000137882 */ /* 0x000fe20000000000 */
[----:B------:R-:W-:Y:S01]  /*4910*/  VOTEU.ALL UP1, P4 ;  /* 0x0000000000ff7886 */ /* 0x000fe20002020000 */
[----:B------:R-:W-:Y:S01]  /*4920*/  @!P4 R2UR UR9, R2 ;  /* 0x000000000209c2ca */ /* 0x000fe200000e0000 */
[----:B-1----:R-:W-:Y:S01]  /*4930*/  @!P4 IMAD.X R0, RZ, RZ, R31, P0 ;  /* 0x000000ffff00c224 */ /* 0x002fe200000e061f */
[----:B------:R-:W-:Y:S01]  /*4940*/  UMOV UR12, UR36 ;  /* 0x00000024000c7c82 */ /* 0x000fe20008000000 */
[----:B------:R-:W-:Y:S01]  /*4950*/  @P3 R2UR UR36, R27 ;  /* 0x000000001b2432ca */ /* 0x000fe200000e0000 */
[----:B------:R-:W-:Y:S01]  /*4960*/  @!UP1 ULEA UR15, UR14, UR7, 0xc ;  /* 0x000000070e0f9291 */ /* 0x000fe2000f8e60ff */
[----:B------:R-:W-:Y:S01]  /*4970*/  ISETP.NE.AND P0, PT, R29, 0x2, PT ;  /* 0x000000021d00780c */ /* 0x000fe20003f05270 */
[----:B------:R-:W-:Y:S01]  /*4980*/  @!UP1 UIADD3 UR10, UPT, UPT, UR10, 0x20, URZ ;  /* 0x000000200a0a9890 */ /* 0x000fe2000fffe0ff */
[----:B------:R-:W-:Y:S01]  /*4990*/  @!P4 R2UR UR8, R0 ;  /* 0x000000000008c2ca */ /* 0x000fe200000e0000 */
[----:B------:R-:W-:Y:S01]  /*49a0*/  IMAD.IADD R20, R10, 0x1, R58 ;  /* 0x000000010a147824 */ /* 0x000fe200078e023a */
[----:B------:R-:W-:Y:S01]  /*49b0*/  SEL R0, RZ, 0x1, P0 ;  /* 0x00000001ff007807 */ /* 0x000fe20000000000 */
[----:B------:R-:W-:Y:S01]  /*49c0*/  IMAD.IADD R21, R11, 0x1, R59 ;  /* 0x000000010b157824 */ /* 0x000fe200078e023b */
[----:B------:R-:W-:Y:S02]  /*49d0*/  SEL R29, R29, RZ, P0 ;  /* 0x000000ff1d1d7207 */ /* 0x000fe40000000000 */
[----:B------:R-:W-:Y:S01]  /*49e0*/  IMAD.U32 R8, RZ, RZ, UR9 ;  /* 0x00000009ff087e24 */ /* 0x000fe2000f8e00ff */
[----:B------:R-:W-:Y:S01]  /*49f0*/  UIADD3 UR9, UPT, UPT, UR13, 0x60, URZ ;  /* 0x000000600d097890 */ /* 0x000fe2000fffe0ff */
[----:B------:R-:W-:Y:S03]  /*4a00*/  LOP3.LUT R28, R28, R0, RZ, 0x3c, !PT ;  /* 0x000000001c1c7212 */ /* 0x000fe600078e3cff */
[----:B------:R-:W-:Y:S02]  /*4a10*/  @!P4 R2UR UR16, R8 ;  /* 0x000000000810c2ca */ /* 0x000fe400000e0000 */
[----:B------:R-:W-:Y:S01]  /*4a20*/  IMAD.U32 R9, RZ, RZ, UR8 ;  /* 0x00000008ff097e24 */ /* 0x000fe2000f8e00ff */
[----:B------:R-:W-:Y:S01]  /*4a30*/  @!UP1 UIADD3 UR8, UPT, UPT, UR15, 0x200, URZ ;  /* 0x000002000f089890 */ /* 0x000fe2000fffe0ff */
[----:B------:R-:W-:Y:S01]  /*4a40*/  VOTEU.ALL UP1, P4 ;  /* 0x0000000000ff7886 */ /* 0x000fe20002020000 */
[----:B------:R-:W-:Y:S02]  /*4a50*/  UPRMT UR15, UR37, 0x654, UR9 ;  /* 0x00000654250f7896 */ /* 0x000fe40008000009 */
[----:B------:R-:W-:Y:S11]  /*4a60*/  @!P4 R2UR UR17, R9 ;  /* 0x000000000911c2ca */ /* 0x000ff600000e0000 */
[----:B------:R-:W-:Y:S02]  /*4a70*/  @!UPT UIADD3 URZ, UPT, UPT, URZ, URZ, URZ ;  /* 0x000000fffffff290 */ /* 0x000fe4000fffe0ff */
[----:B------:R2:W-:Y:S01]  /*4a80*/  @!UP1 UTMALDG.3D [UR8], [UR16], desc[UR18] ;  /* 0x00001208100095b4 */ /* 0x0005e20008011000 */
[----:B------:R2:W-:Y:S01]  /*4a90*/  @!P4 SYNCS.ARRIVE.TRANS64.RED.A0TR RZ, [UR13+0x60], R25 ;  /* 0x00006019ffffc9a7 */ /* 0x0005e2000830040d */
[----:B------:R-:W-:Y:S04]  /*4aa0*/  UIADD3 UR13, UPT, UPT, UR14, 0x1, URZ ;  /* 0x000000010e0d7890 */ /* 0x000fe8000fffe0ff */
[----:B------:R-:W-:Y:S04]  /*4ab0*/  UISETP.NE.AND UP1, UPT, UR13, 0x3, UPT ;  /* 0x000000030d00788c */ /* 0x000fe8000bf25270 */
[----:B------:R-:W-:Y:S02]  /*4ac0*/  USEL UR14, URZ, 0x1, UP1 ;  /* 0x00000001ff0e7887 */ /* 0x000fe40008800000 */
[----:B------:R-:W-:Y:S02]  /*4ad0*/  USEL UR13, UR13, URZ, UP1 ;  /* 0x000000ff0d0d7287 */ /* 0x000fe40008800000 */
[----:B------:R-:W-:Y:S02]  /*4ae0*/  UPLOP3.LUT UP1, UPT, UPT, UPT, UPT, 0x80, 0x8 ;  /* 0x000000000008789c */ /* 0x000fe40003f2f070 */
[----:B------:R-:W-:Y:S01]  /*4af0*/  LOP3.LUT R32, R32, UR14, RZ, 0x3c, !PT ;  /* 0x0000000e20207c12 */ /* 0x000fe2000f8e3cff */
[----:B------:R-:W-:Y:S01]  /*4b00*/  SYNCS.ARRIVE.TRANS64.RED.A1T0 RZ, [UR15], RZ ;  /* 0x000000ffffff79a7 */ /* 0x000fe2000810040f */
[----:B------:R-:W-:Y:S07]  /*4b10*/  @P3 BRA `(.L_x_78) ;  /* 0xfffffff4001c3947 */ /* 0x000fee000383ffff */
[----:B------:R-:W-:Y:S01]  /*4b20*/  UIADD3 UR7, UPT, UPT, UR7, 0x78, URZ ;  /* 0x0000007807077890 */ /* 0x000fe2000fffe0ff */
[----:B------:R-:W-:-:S03]  /*4b30*/  SHF.L.U32 R2, R32, 0x1f, RZ ;  /* 0x0000001f20027819 */ /* 0x000fc600000006ff */
[----:B------:R-:W-:-:S09]  /*4b40*/  ULEA UR4, UR13, UR7, 0x3 ;  /* 0x000000070d047291 */ /* 0x000fd2000f8e18ff */
[----:B------:R-:W1:Y:S02]  /*4b50*/  SYNCS.PHASECHK.TRANS64.TRYWAIT P0, [UR4], R2 ;  /* 0x00000002ff0075a7 */ /* 0x000e640008001104 */
[----:B-1----:R-:W-:Y:S05]  /*4b60*/  @!P0 BRA `(.L_x_79) ;  /* 0x0000002c00c48947 */ /* 0x002fea0003800000 */
.L_x_155:
        /* <DEDUP_REMOVED lines=9> */
.L_x_157:
[----:B------:R-:W-:-:S04]  /*4c00*/  UIADD3 UR5, UPT, UPT, UR5, 0x1, URZ ;  /* 0x0000000105057890 */ /* 0x000fc8000fffe0ff */
[----:B------:R-:W-:-:S04]  /*4c10*/  UISETP.NE.AND UP0, UPT, UR5, 0x3, UPT ;  /* 0x000000030500788c */ /* 0x000fc8000bf05270 */
[----:B------:R-:W-:Y:S02]  /*4c20*/  USEL UR4, URZ, 0x1, UP0 ;  /* 0x00000001ff047887 */ /* 0x000fe40008000000 */
[----:B------:R-:W-:-:S04]  /*4c30*/  USEL UR5, UR5, URZ, UP0 ;  /* 0x000000ff05057287 */ /* 0x000fc80008000000 */
[----:B------:R-:W-:Y:S01]  /*4c40*/  ULEA UR5, UR5, UR7, 0x3 ;  /* 0x0000000705057291 */ /* 0x000fe2000f8e18ff */
[----:B-1----:R-:W-:-:S04]  /*4c50*/  LOP3.LUT R2, R32, UR4, RZ, 0x3c, !PT ;  /* 0x0000000420027c12 */ /* 0x002fc8000f8e3cff */
[----:B------:R-:W-:Y:S01]  /*4c60*/  SHF.L.U32 R2, R2, 0x1f, RZ ;  /* 0x0000001f02027819 */ /* 0x000fe200000006ff */
[----:B------:R-:W-:-:S07]  /*4c70*/  IMAD.U32 R0, RZ, RZ, UR5 ;  /* 0x00000005ff007e24 */ /* 0x000fce000f8e00ff */
.L_x_81:
[----:B-1----:R1:W3:Y:S02]  /*4c80*/  SYNCS.PHASECHK.TRANS64.TRYWAIT P0, [R0+URZ], R2 ;  /* 0x00000002000075a7 */ /* 0x0022e400080011ff */
[----:B---3--:R-:W-:Y:S05]  /*4c90*/  @!P0 NANOSLEEP.SYNCS 0x989680 ;  /* 0x009896800000895d */ /* 0x008fea0003900000 */
[----:B------:R-:W3:Y:S02]  /*4ca0*/  @!P0 SYNCS.PHASECHK.TRANS64 P0, [R0+URZ], R2 ;  /* 0x00000002000085a7 */ /* 0x000ee400080010ff */
[----:B--23--:R-:W-:Y:S05]  /*4cb0*/  @P0 EXIT ;  /* 0x000000000000094d */ /* 0x00cfea0003800000 */
[----:B------:R-:W-:Y:S05]  /*4cc0*/  BRA `(.L_x_81) ;  /* 0xfffffffc00ec7947 */ /* 0x000fea000383ffff */
.L_x_69:
[----:B------:R-:W-:-:S06]  /*4cd0*/  UISETP.GE.AND UP1, UPT, UR8, 0x4, UPT ;  /* 0x000000040800788c */ /* 0x000fcc000bf26270 */
[----:B------:R-:W-:-:S13]  /*4ce0*/  PLOP3.LUT P0, PT, PT, PT, UP1, 0x80, 0x8 ;  /* 0x000000000008781c */ /* 0x000fda0003f0f018 */
[----:B------:R-:W-:Y:S05]  /*4cf0*/  @!P0 EXIT ;  /* 0x000000000000894d */ /* 0x000fea0003800000 */
[----:B------:R-:W-:Y:S01]  /*4d00*/  BAR.SYNC.DEFER_BLOCKING 0x6, 0xa0 ;  /* 0x0182800000007b1d */ /* 0x000fe20000010000 */
[C---:B------:R-:W-:Y:S01]  /*4d10*/  IMAD.SHL.U32 R3, R70.reuse, 0x20, RZ ;  /* 0x0000002046037824 */ /* 0x040fe200078e00ff */
[C---:B------:R-:W-:Y:S01]  /*4d20*/  LOP3.LUT P0, RZ, R70.reuse, 0x4, RZ, 0xc0, !PT ;  /* 0x0000000446ff7812 */ /* 0x040fe2000780c0ff */
[C---:B------:R-:W-:Y:S02]  /*4d30*/  IMAD.SHL.U32 R64, R70.reuse, 0x10, RZ ;  /* 0x0000001046407824 */ /* 0x040fe400078e00ff */
[C---:B------:R-:W-:Y:S01]  /*4d40*/  IMAD.SHL.U32 R2, R70.reuse, 0x4, RZ ;  /* 0x0000000446027824 */ /* 0x040fe200078e00ff */
[----:B------:R-:W-:Y:S02]  /*4d50*/  UMOV UR48, 0x400 ;  /* 0x0000040000307882 */ /* 0x000fe40000000000 */
[----:B------:R-:W1:Y:S01]  /*4d60*/  LDC R63, c[0x0][0x370] ;  /* 0x0000dc00ff3f7b82 */ /* 0x000e620000000800 */
[----:B------:R-:W-:Y:S01]  /*4d70*/  ULEA UR48, UR37, UR48, 0x18 ;  /* 0x0000003025307291 */ /* 0x000fe2000f8ec0ff */
[----:B------:R-:W-:Y:S01]  /*4d80*/  LOP3.LUT R4, R3, 0xc0, RZ, 0xc0, !PT ;  /* 0x000000c003047812 */ /* 0x000fe200078ec0ff */
[----:B------:R-:W-:Y:S01]  /*4d90*/  IMAD.U32 R32, R70, 0x10000, RZ ;  /* 0x0001000046207824 */ /* 0x000fe200078e00ff */
[----:B------:R-:W-:Y:S01]  /*4da0*/  LOP3.LUT R64, R64, 0x600, RZ, 0xc0, !PT ;  /* 0x0000060040407812 */ /* 0x000fe200078ec0ff */
[----:B------:R-:W-:Y:S01]  /*4db0*/  IMAD.MOV.U32 R69, RZ, RZ, 0x10 ;  /* 0x00000010ff457424 */ /* 0x000fe200078e00ff */
[----:B------:R-:W-:Y:S01]  /*4dc0*/  LOP3.LUT R2, R4, 0x18, R2, 0xf8, !PT ;  /* 0x0000001804027812 */ /* 0x000fe200078ef802 */
[----:B------:R-:W-:Y:S01]  /*4dd0*/  IMAD.MOV.U32 R31, RZ, RZ, RZ ;  /* 0x000000ffff1f7224 */ /* 0x000fe200078e00ff */
[----:B------:R-:W2:Y:S01]  /*4de0*/  LDC R28, c[0x0][0xb0c] ;  /* 0x0002c300ff1c7b82 */ /* 0x000ea20000000800 */
[----:B------:R-:W-:Y:S01]  /*4df0*/  SHF.R.U32.HI R4, RZ, 0x1, R70 ;  /* 0x00000001ff047819 */ /* 0x000fe20000011646 */
[----:B------:R-:W-:Y:S01]  /*4e00*/  IMAD.MOV.U32 R68, RZ, RZ, RZ ;  /* 0x000000ffff447224 */ /* 0x000fe200078e00ff */
[--C-:B------:R-:W-:Y:S01]  /*4e10*/  LOP3.LUT R64, R64, 0x20, R3.reuse, 0xf8, !PT ;  /* 0x0000002040407812 */ /* 0x100fe200078ef803 */
[----:B------:R-:W-:Y:S01]  /*4e20*/  IMAD.MOV.U32 R73, RZ, RZ, RZ ;  /* 0x000000ffff497224 */ /* 0x000fe200078e00ff */
[----:B------:R-:W-:Y:S01]  /*4e30*/  LOP3.LUT R32, R32, 0x600000, RZ, 0xc0, !PT ;  /* 0x0060000020207812 */ /* 0x000fe200078ec0ff */
[----:B------:R-:W-:Y:S01]  /*4e40*/  IMAD.MOV.U32 R67, RZ, RZ, RZ ;  /* 0x000000ffff437224 */ /* 0x000fe200078e00ff */
[----:B------:R-:W-:Y:S01]  /*4e50*/  LOP3.LUT R2, R2, 0x8, R4, 0x78, !PT ;  /* 0x0000000802027812 */ /* 0x000fe200078e7804 */
[----:B------:R-:W4:Y:S01]  /*4e60*/  LDC R61, c[0x0][0xb20] ;  /* 0x0002c800ff3d7b82 */ /* 0x000f220000000800 */
[----:B------:R-:W3:Y:S01]  /*4e70*/  LDS R0, [UR48+0x150] ;  /* 0x00015030ff007984 */ /* 0x000ee20008000800 */
[----:B------:R-:W-:Y:S01]  /*4e80*/  LOP3.LUT R64, R64, 0x100, R3, 0xf8, !PT ;  /* 0x0000010040407812 */ /* 0x000fe200078ef803 */
[----:B------:R-:W1:Y:S01]  /*4e90*/  LDCU.64 UR54, c[0x0][0x348] ;  /* 0x00006900ff3677ac */ /* 0x000e620008000a00 */
[----:B------:R-:W-:-:S02]  /*4ea0*/  LOP3.LUT R70, R70, 0x60, RZ, 0xc0, !PT ;  /* 0x0000006046467812 */ /* 0x000fc400078ec0ff */
[----:B------:R-:W-:Y:S01]  /*4eb0*/  LOP3.LUT R64, R64, R2, RZ, 0xfc, !PT ;  /* 0x0000000240407212 */ /* 0x000fe200078efcff */
[----:B------:R-:W1:Y:S01]  /*4ec0*/  LDCU.64 UR38, c[0x0][0x888] ;  /* 0x00011100ff2677ac */ /* 0x000e620008000a00 */
[----:B------:R-:W1:Y:S01]  /*4ed0*/  LDC R27, c[0x0][0xb30] ;  /* 0x0002cc00ff1b7b82 */ /* 0x000e620000000800 */
[----:B------:R-:W-:Y:S01]  /*4ee0*/  SEL R69, R69, 0xfffffff0, !P0 ;  /* 0xfffffff045457807 */ /* 0x000fe20004000000 */
[----:B------:R-:W1:Y:S01]  /*4ef0*/  LDCU.64 UR44, c[0x0][0x890] ;  /* 0x00011200ff2c77ac */ /* 0x000e620008000a00 */
[----:B------:R-:W-:-:S05]  /*4f00*/  UMOV UR51, 0x1 ;  /* 0x0000000100337882 */ /* 0x000fca0000000000 */
[----:B------:R-:W1:Y:S01]  /*4f10*/  LDC.64 R56, c[0x0][0xb10] ;  /* 0x0002c400ff387b82 */ /* 0x000e620000000a00 */
[----:B------:R-:W-:Y:S01]  /*4f20*/  UMOV UR56, URZ ;  /* 0x000000ff00387c82 */ /* 0x000fe20008000000 */
[----:B------:R-:W-:Y:S01]  /*4f30*/  UIADD3 UR52, UPT, UPT, UR48, 0x200, URZ ;  /* 0x0000020030347890 */ /* 0x000fe2000fffe0ff */
[----:B------:R-:W-:Y:S01]  /*4f40*/  UMOV UR50, URZ ;  /* 0x000000ff00327c82 */ /* 0x000fe20008000000 */
[----:B------:R-:W-:-:S04]  /*4f50*/  UMOV UR49, URZ ;  /* 0x000000ff00317c82 */ /* 0x000fc80008000000 */
[----:B------:R-:W1:Y:S08]  /*4f60*/  LDC.64 R24, c[0x0][0xb18] ;  /* 0x0002c600ff187b82 */ /* 0x000e700000000a00 */
[----:B------:R-:W1:Y:S08]  /*4f70*/  LDC.64 R22, c[0x0][0xb28] ;  /* 0x0002ca00ff167b82 */ /* 0x000e700000000a00 */
[----:B------:R-:W1:Y:S01]  /*4f80*/  LDC.64 R54, c[0x0][0x8b0] ;  /* 0x00022c00ff367b82 */ /* 0x000e620000000a00 */
[----:B---3--:R-:W-:-:S07]  /*4f90*/  IMAD.IADD R32, R0, 0x1, R32 ;  /* 0x0000000100207824 */ /* 0x008fce00078e0220 */
[----:B------:R-:W3:Y:S08]  /*4fa0*/  LDC.64 R52, c[0x0][0x8a8] ;  /* 0x00022a00ff347b82 */ /* 0x000ef00000000a00 */
[----:B--2-4-:R-:W1:Y:S02]  /*4fb0*/  LDC R62, c[0x0][0x374] ;  /* 0x0000dd00ff3e7b82 */ /* 0x014e640000000800 */
.L_x_112:
[----:B------:R-:W-:Y:S02]  /*4fc0*/  LEA R0, R73, UR48, 0x3 ;  /* 0x0000003049007c11 */ /* 0x000fe4000f8e18ff */
[----:B------:R-:W-:Y:S02]  /*4fd0*/  SHF.L.U32 R2, R67, 0x1f, RZ ;  /* 0x0000001f43027819 */ /* 0x000fe400000006ff */
[----:B-1----:R-:W-:Y:S02]  /*4fe0*/  LEA R16, R73, UR48, 0x4 ;  /* 0x0000003049107c11 */ /* 0x002fe4000f8e20ff */
[----:B------:R-:W2:Y:S02]  /*4ff0*/  SYNCS.PHASECHK.TRANS64.TRYWAIT P0, [R0+URZ+0xa0], R2 ;  /* 0x0000a002000075a7 */ /* 0x000ea400080011ff */
[----:B--2---:R-:W-:Y:S05]  /*5000*/  @!P0 BRA `(.L_x_82) ;  /* 0x0000002800cc8947 */ /* 0x004fea0003800000 */
.L_x_158:
[----:B------:R-:W4:Y:S01]  /*5010*/  LDC.64 R10, c[0x0][0xb10] ;  /* 0x0002c400ff0a7b82 */ /* 0x000f220000000a00 */
[----:B------:R-:W3:Y:S01]  /*5020*/  LDS.128 R16, [R16+0x130] ;  /* 0x0001300010107984 */ /* 0x000ee20000000c00 */
[----:B-1----:R-:W-:Y:S01]  /*5030*/  ISETP.NE.AND P1, PT, R27, 0x1, PT ;  /* 0x000000011b00780c */ /* 0x002fe20003f25270 */
[----:B--2---:R-:W-:Y:S01]  /*5040*/  VIADD R0, R0, 0xb0 ;  /* 0x000000b000007836 */ /* 0x004fe20000000000 */
[----:B------:R-:W-:Y:S04]  /*5050*/  ISETP.GE.AND P0, PT, R26, 0x1, PT ;  /* 0x000000011a00780c */ /* 0x000fe80003f06270 */
[----:B------:R-:W1:Y:S01]  /*5060*/  LDC.64 R8, c[0x0][0xb18] ;  /* 0x0002c600ff087b82 */ /* 0x000e620000000a00 */
[----:B------:R-:W-:Y:S01]  /*5070*/  PRMT R0, RZ, 0x654, R0 ;  /* 0x00000654ff007816 */ /* 0x000fe20000000000 */
[----:B------:R-:W-:Y:S01]  /*5080*/  @!PT LDS RZ, [RZ] ;  /* 0x00000000fffff984 */ /* 0x000fe20000000800 */
[----:B------:R-:W-:Y:S01]  /*5090*/  @!PT LDS RZ, [RZ] ;  /* 0x00000000fffff984 */ /* 0x000fe20000000800 */
[----:B------:R-:W-:Y:S01]  /*50a0*/  @!PT LDS RZ, [RZ] ;  /* 0x00000000fffff984 */ /* 0x000fe20000000800 */
[----:B------:R-:W-:Y:S01]  /*50b0*/  @!PT LDS RZ, [RZ] ;  /* 0x00000000fffff984 */ /* 0x000fe20000000800 */
[----:B------:R2:W-:Y:S06]  /*50c0*/  MEMBAR.ALL.CTA ;  /* 0x0000000000007992 */ /* 0x0005ec0000008000 */
[----:B--2---:R-:W2:Y:S01]  /*50d0*/  FENCE.VIEW.ASYNC.S ;  /* 0x00000000000073c6 */ /* 0x004ea20000000000 */
[----:B------:R-:W1:Y:S08]  /*50e0*/  @!P1 LDC R12, c[0x0][0xb20] ;  /* 0x0002c800ff0c9b82 */ /* 0x000e700000000800 */
[----:B------:R-:W1:Y:S01]  /*50f0*/  @!P1 LDC R7, c[0x0][0xb0c] ;  /* 0x0002c300ff079b82 */ /* 0x000e620000000800 */
[----:B--2---:R2:W-:Y:S01]  /*5100*/  SYNCS.ARRIVE.TRANS64.RED.A1T0 RZ, [R0+URZ], RZ ;  /* 0x000000ff00ff79a7 */ /* 0x0045e200081004ff */
[----:B---3--:R-:W-:Y:S04]  /*5110*/  LOP3.LUT P4, RZ, R18, 0x1, RZ, 0xc0, !PT ;  /* 0x0000000112ff7812 */ /* 0x008fe8000788c0ff */
[----:B------:R-:W-:Y:S09]  /*5120*/  P2R R71, PR, RZ, 0x10 ;  /* 0x00000010ff477803 */ /* 0x000ff20000000000 */
[----:B------:R-:W-:Y:S02]  /*5130*/  @P4 MOV R30, R16 ;  /* 0x00000010001e4202 */ /* 0x000fe40000000f00 */
[----:B------:R-:W-:Y:S01]  /*5140*/  @P4 LOP3.LUT R29, R17, 0xffff, RZ, 0xc0, !PT ;  /* 0x0000ffff111d4812 */ /* 0x000fe200078ec0ff */
[----:B--2-4-:R-:W-:Y:S06]  /*5150*/  @!P0 BRA `(.L_x_83) ;  /* 0x0000000000a48947 */ /* 0x014fec0003800000 */
[----:B------:R-:W-:Y:S01]  /*5160*/  IMAD.HI.U32 R0, R62, R25, RZ ;  /* 0x000000193e007227 */ /* 0x000fe200078e00ff */
[----:B------:R-:W-:Y:S02]  /*5170*/  ISETP.NE.AND P0, PT, R24, 0x1, PT ;  /* 0x000000011800780c */ /* 0x000fe40003f05270 */
[----:B------:R-:W-:Y:S01]  /*5180*/  ISETP.NE.AND P2, PT, R26, 0x1, PT ;  /* 0x000000011a00780c */ /* 0x000fe20003f45270 */
[----:B------:R-:W-:Y:S01]  /*5190*/  IMAD.HI.U32 R4, R63, R56, RZ ;  /* 0x000000383f047227 */ /* 0x000fe200078e00ff */
[----:B------:R-:W-:Y:S02]  /*51a0*/  SHF.R.U32.HI R0, RZ, R61, R0 ;  /* 0x0000003dff007219 */ /* 0x000fe40000011600 */
[----:B------:R-:W-:Y:S01]  /*51b0*/  ISETP.NE.AND P3, PT, R28, 0x1, PT ;  /* 0x000000011c00780c */ /* 0x000fe20003f65270 */
[----:B------:R-:W-:Y:S01]  /*51c0*/  IMAD.HI.U32 R6, R29, R25, RZ ;  /* 0x000000191d067227 */ /* 0x000fe200078e00ff */
[-C--:B------:R-:W-:Y:S02]  /*51d0*/  SHF.R.U32.HI R4, RZ, R57.reuse, R4 ;  /* 0x00000039ff047219 */ /* 0x080fe40000011604 */
[----:B------:R-:W-:Y:S01]  /*51e0*/  SEL R0, R62, R0, !P0 ;  /* 0x000000003e007207 */ /* 0x000fe20004000000 */
[----:B------:R-:W-:Y:S01]  /*51f0*/  IMAD.HI.U32 R5, R30, R56, RZ ;  /* 0x000000381e057227 */ /* 0x000fe200078e00ff */
[----:B------:R-:W-:Y:S03]  /*5200*/  SEL R4, R63, R4, !P3 ;  /* 0x000000043f047207 */ /* 0x000fe60005800000 */
[-C--:B------:R-:W-:Y:S01]  /*5210*/  IMAD.HI.U32 R3, R0, R22.reuse, RZ ;  /* 0x0000001600037227 */ /* 0x080fe200078e00ff */
[----:B------:R-:W-:Y:S03]  /*5220*/  SHF.R.U32.HI R5, RZ, R57, R5 ;  /* 0x00000039ff057219 */ /* 0x000fe60000011605 */
[----:B------:R-:W-:Y:S01]  /*5230*/  IMAD.HI.U32 R2, R4, R22, RZ ;  /* 0x0000001604027227 */ /* 0x000fe200078e00ff */
[----:B------:R-:W-:Y:S02]  /*5240*/  @P2 SHF.R.U32.HI R0, RZ, R23, R3 ;  /* 0x00000017ff002219 */ /* 0x000fe40000011603 */
[----:B------:R-:W-:Y:S02]  /*5250*/  SHF.R.U32.HI R3, RZ, R61, R6 ;  /* 0x0000003dff037219 */ /* 0x000fe40000011606 */
[----:B------:R-:W-:Y:S01]  /*5260*/  @P2 SHF.R.U32.HI R4, RZ, R23, R2 ;  /* 0x00000017ff042219 */ /* 0x000fe20000011602 */
[----:B------:R-:W-:Y:S01]  /*5270*/  IMAD R0, R26, R0, RZ ;  /* 0x000000001a007224 */ /* 0x000fe200078e02ff */
[----:B------:R-:W-:Y:S02]  /*5280*/  SEL R3, R29, R3, !P0 ;  /* 0x000000031d037207 */ /* 0x000fe40004000000 */
[----:B------:R-:W-:Y:S01]  /*5290*/  SEL R2, R30, R5, !P3 ;  /* 0x000000051e027207 */ /* 0x000fe20005800000 */
[----:B------:R-:W-:Y:S01]  /*52a0*/  IMAD R5, R26, R4, RZ ;  /* 0x000000041a057224 */ /* 0x000fe200078e02ff */
[C---:B------:R-:W-:Y:S01]  /*52b0*/  ISETP.GE.AND P0, PT, R3.reuse, R0, PT ;  /* 0x000000000300720c */ /* 0x040fe20003f06270 */
[C---:B------:R-:W-:Y:S03]  /*52c0*/  IMAD.HI.U32 R0, R3.reuse, R22, RZ ;  /* 0x0000001603007227 */ /* 0x040fe600078e00ff */
[C---:B------:R-:W-:Y:S02]  /*52d0*/  ISETP.GE.OR P0, PT, R2.reuse, R5, P0 ;  /* 0x000000050200720c */ /* 0x040fe40000706670 */
[----:B------:R-:W-:Y:S04]  /*52e0*/  SHF.R.U32.HI R0, RZ, R23, R0 ;  /* 0x00000017ff007219 */ /* 0x000fe80000011600 */
[C---:B------:R-:W-:Y:S05]  /*52f0*/  SEL R6, R3.reuse, R0, !P2 ;  /* 0x0000000003067207 */ /* 0x040fea0005000000 */
        /* <DEDUP_REMOVED lines=14> */
[----:B------:R-:W-:Y:S07]  /*53e0*/  IMAD R29, R3, R24, R29 ;  /* 0x00000018031d7224 */ /* 0x000fee00078e021d */
.L_x_83:
[----:B-1----:R-:W-:Y:S01]  /*53f0*/  @!P1 ISETP.NE.AND P0, PT, R8, 0x1, PT ;  /* 0x000000010800980c */ /* 0x002fe20003f05270 */
[----:B------:R-:W-:Y:S01]  /*5400*/  @!P1 IMAD.HI.U32 R0, R30, R10, RZ ;  /* 0x0000000a1e009227 */ /* 0x000fe200078e00ff */
[----:B------:R-:W-:Y:S01]  /*5410*/  @!P1 ISETP.NE.AND P2, PT, R7, 0x1, PT ;  /* 0x000000010700980c */ /* 0x000fe20003f45270 */
[----:B------:R-:W-:Y:S01]  /*5420*/  ULOP3.LUT UP0, URZ, UR52, 0x1b0, URZ, 0xc0, !UPT ;  /* 0x000001b034ff7892 */ /* 0x000fe2000f80c0ff */
[----:B------:R-:W-:Y:S01]  /*5430*/  R2UR UR42, R21 ;  /* 0x00000000152a72ca */ /* 0x000fe200000e0000 */
[----:B------:R-:W-:Y:S01]  /*5440*/  @!P1 IMAD.HI.U32 R2, R29, R9, RZ ;  /* 0x000000091d029227 */ /* 0x000fe200078e00ff */
[----:B------:R-:W-:Y:S02]  /*5450*/  @!P1 SHF.R.U32.HI R0, RZ, R11, R0 ;  /* 0x0000000bff009219 */ /* 0x000fe40000011600 */
[----:B------:R-:W-:Y:S01]  /*5460*/  R2UR UR41, R20 ;  /* 0x00000000142972ca */ /* 0x000fe200000e0000 */
[----:B------:R-:W-:Y:S01]  /*5470*/  VIADD R73, R73, 0x1 ;  /* 0x0000000149497836 */ /* 0x000fe20000000000 */
[----:B------:R-:W-:Y:S02]  /*5480*/  @!P1 SHF.R.U32.HI R2, RZ, R12, R2 ;  /* 0x0000000cff029219 */ /* 0x000fe40000011602 */
[----:B------:R-:W-:Y:S02]  /*5490*/  @!P1 SEL R3, R30, R0, !P2 ;  /* 0x000000001e039207 */ /* 0x000fe40005000000 */
[----:B------:R-:W-:Y:S02]  /*54a0*/  @!P1 SEL R2, R29, R2, !P0 ;  /* 0x000000021d029207 */ /* 0x000fe40004000000 */
[----:B------:R-:W-:Y:S01]  /*54b0*/  @P4 SHF.R.U32.HI R66, RZ, 0x10, R17 ;  /* 0x00000010ff424819 */ /* 0x000fe20000011611 */
[----:B------:R-:W-:Y:S02]  /*54c0*/  USHF.L.U32 UR42, UR42, 0x6, URZ ;  /* 0x000000062a2a7899 */ /* 0x000fe400080006ff */
[----:B------:R-:W-:Y:S02]  /*54d0*/  @!P1 IMAD.IADD R0, R2, 0x1, -R3 ;  /* 0x0000000102009824 */ /* 0x000fe400078e0a03 */
[----:B------:R-:W-:Y:S01]  /*54e0*/  @!P1 IMAD.IADD R2, R3, 0x1, -R2 ;  /* 0x0000000103029824 */ /* 0x000fe200078e0a02 */
[----:B------:R-:W-:Y:S01]  /*54f0*/  USHF.L.U32 UR41, UR41, 0x6, URZ ;  /* 0x0000000629297899 */ /* 0x000fe200080006ff */
[----:B------:R-:W-:Y:S02]  /*5500*/  @!P1 IMAD R30, R0, R7, R30 ;  /* 0x00000007001e9224 */ /* 0x000fe400078e021e */
[----:B------:R-:W-:Y:S01]  /*5510*/  @!P1 IMAD R29, R2, R8, R29 ;  /* 0x00000008021d9224 */ /* 0x000fe200078e021d */
[----:B------:R-:W-:Y:S08]  /*5520*/  BRA.U !UP0, `(.L_x_84) ;  /* 0x00000001087c7547 */ /* 0x000ff0000b800000 */
[----:B------:R-:W1:Y:S01]  /*5530*/  LDCU.64 UR8, c[0x4][0x80] ;  /* 0x01001000ff0877ac */ /* 0x000e620008000a00 */
[----:B------:R-:W-:Y:S01]  /*5540*/  MOV R2, 0x0 ;  /* 0x0000000000027802 */ /* 0x000fe20000000f00 */
[----:B------:R-:W-:Y:S02]  /*5550*/  HFMA2 R12, -RZ, RZ, 0, 5.9604644775390625e-08 ;  /* 0x00000001ff0c7431 */ /* 0x000fe400000001ff */
[----:B------:R-:W-:Y:S01]  /*5560*/  IMAD.MOV.U32 R8, RZ, RZ, 0x70 ;  /* 0x00000070ff087424 */ /* 0x000fe200078e00ff */
[----:B------:R2:W3:Y:S01]  /*5570*/  LDC.64 R14, c[0x4][R2] ;  /* 0x01000000020e7b82 */ /* 0x0004e20000000a00 */
[----:B------:R-:W4:Y:S01]  /*5580*/  LDCU.64 UR6, c[0x4][0x88] ;  /* 0x01001100ff0677ac */ /* 0x000f220008000a00 */
[----:B------:R-:W-:Y:S01]  /*5590*/  IMAD.MOV.U32 R13, RZ, RZ, RZ ;  /* 0x000000ffff0d7224 */ /* 0x000fe200078e00ff */
[----:B------:R-:W2:Y:S01]  /*55a0*/  LDCU.64 UR4, c[0x4][0x8] ;  /* 0x01000100ff0477ac */ /* 0x000ea20008000a00 */
[----:B-1----:R-:W-:Y:S01]  /*55b0*/  MOV R5, UR9 ;  /* 0x0000000900057c02 */ /* 0x002fe20008000f00 */
[----:B------:R-:W-:Y:S01]  /*55c0*/  IMAD.U32 R4, RZ, RZ, UR8 ;  /* 0x00000008ff047e24 */ /* 0x000fe2000f8e00ff */
[----:B----4-:R-:W-:Y:S01]  /*55d0*/  MOV R7, UR7 ;  /* 0x0000000700077c02 */ /* 0x010fe20008000f00 */
[----:B------:R-:W-:Y:S01]  /*55e0*/  IMAD.U32 R6, RZ, RZ, UR6 ;  /* 0x00000006ff067e24 */ /* 0x000fe2000f8e00ff */
[----:B--2---:R-:W-:Y:S01]  /*55f0*/  MOV R11, UR5 ;  /* 0x00000005000b7c02 */ /* 0x004fe20008000f00 */
[----:B------:R-:W-:Y:S02]  /*5600*/  IMAD.U32 R10, RZ, RZ, UR4 ;  /* 0x00000004ff0a7e24 */ /* 0x000fe4000f8e00ff */
[----:B------:R-:W-:Y:S07]  /*5610*/  LEPC R20, `(.L_x_85) ;  /* 0x000000001014794e */ /* 0x000fee0000000000 */
[----:B---3-5:R-:W-:Y:S05]  /*5620*/  CALL.ABS.NOINC R14 ;  /* 0x000000000e007343 */ /* 0x028fea0003c00000 */
.L_x_85:
[----:B------:R-:W1:Y:S01]  /*5630*/  LDCU.64 UR8, c[0x4][0x80] ;  /* 0x01001000ff0877ac */ /* 0x000e620008000a00 */
[----:B------:R-:W2:Y:S01]  /*5640*/  LDC.64 R2, c[0x4][R2] ;  /* 0x0100000002027b82 */ /* 0x000ea20000000a00 */
[----:B------:R-:W-:Y:S02]  /*5650*/  HFMA2 R12, -RZ, RZ, 0, 5.9604644775390625e-08 ;  /* 0x00000001ff0c7431 */ /* 0x000fe400000001ff */
[----:B------:R-:W-:Y:S02]  /*5660*/  IMAD.MOV.U32 R8, RZ, RZ, 0x70 ;  /* 0x00000070ff087424 */ /* 0x000fe400078e00ff */
[----:B------:R-:W-:Y:S01]  /*5670*/  IMAD.MOV.U32 R13, RZ, RZ, RZ ;  /* 0x000000ffff0d7224 */ /* 0x000fe200078e00ff */
[----:B------:R-:W3:Y:S01]  /*5680*/  LDCU.64 UR6, c[0x4][0x88] ;  /* 0x01001100ff0677ac */ /* 0x000ee20008000a00 */
[----:B------:R-:W4:Y:S01]  /*5690*/  LDCU.64 UR4, c[0x4][0x8] ;  /* 0x01000100ff0477ac */ /* 0x000f220008000a00 */
[----:B-1----:R-:W-:Y:S02]  /*56a0*/  MOV R4, UR8 ;  /* 0x0000000800047c02 */ /* 0x002fe40008000f00 */
[----:B------:R-:W-:Y:S02]  /*56b0*/  MOV R5, UR9 ;  /* 0x0000000900057c02 */ /* 0x000fe40008000f00 */
[----:B---3--:R-:W-:Y:S01]  /*56c0*/  MOV R7, UR7 ;  /* 0x0000000700077c02 */ /* 0x008fe20008000f00 */
[----:B------:R-:W-:Y:S01]  /*56d0*/  IMAD.U32 R6, RZ, RZ, UR6 ;  /* 0x00000006ff067e24 */ /* 0x000fe2000f8e00ff */
[----:B----4-:R-:W-:Y:S01]  /*56e0*/  MOV R11, UR5 ;  /* 0x00000005000b7c02 */ /* 0x010fe20008000f00 */
[----:B------:R-:W-:Y:S02]  /*56f0*/  IMAD.U32 R10, RZ, RZ, UR4 ;  /* 0x00000004ff0a7e24 */ /* 0x000fe4000f8e00ff */
[----:B------:R-:W-:Y:S07]  /*5700*/  LEPC R20, `(.L_x_84) ;  /* 0x000000001014794e */ /* 0x000fee0000000000 */
[----:B--2---:R-:W-:Y:S05]  /*5710*/  CALL.ABS.NOINC R2 ;  /* 0x0000000002007343 */ /* 0x004fea0003c00000 */
.L_x_84:
[----:B------:R-:W-:Y:S01]  /*5720*/  ISETP.NE.U32.AND P4, PT, R54, RZ, PT ;  /* 0x000000ff3600720c */ /* 0x000fe20003f85070 */
[----:B------:R-:W-:Y:S01]  /*5730*/  UISETP.NE.AND UP2, UPT, UR53, URZ, UPT ;  /* 0x000000ff3500728c */ /* 0x000fe2000bf45270 */
[----:B------:R-:W-:Y:S01]  /*5740*/  ISETP.NE.U32.AND P2, PT, RZ, UR38, PT ;  /* 0x00000026ff007c0c */ /* 0x000fe2000bf45070 */
[----:B------:R-:W-:Y:S01]  /*5750*/  UISETP.NE.U32.AND UP1, UPT, UR44, URZ, UPT ;  /* 0x000000ff2c00728c */ /* 0x000fe2000bf25070 */
[----:B------:R-:W-:Y:S01]  /*5760*/  ISETP.NE.AND.EX P4, PT, R55, RZ, PT, P4 ;  /* 0x000000ff3700720c */ /* 0x000fe20003f85340 */
[----:B------:R-:W-:Y:S01]  /*5770*/  UPLOP3.LUT UP0, UPT, UPT, UPT, UPT, 0x40, 0x4 ;  /* 0x000000000004789c */ /* 0x000fe20003f0e870 */
[----:B------:R-:W-:Y:S01]  /*5780*/  ISETP.NE.AND.EX P2, PT, RZ, UR39, PT, P2 ;  /* 0x00000027ff007c0c */ /* 0x000fe2000bf45320 */
[----:B------:R-:W-:Y:S01]  /*5790*/  UISETP.NE.AND.EX UP1, UPT, UR45, URZ, UPT, UP1 ;  /* 0x000000ff2d00728c */ /* 0x000fe2000bf25310 */
[----:B------:R-:W-:Y:S04]  /*57a0*/  PLOP3.LUT P1, PT, PT, PT, UP2, 0x80, 0x8 ;  /* 0x000000000008781c */ /* 0x000fe80003f2f028 */
[----:B------:R-:W-:Y:S06]  /*57b0*/  @UP2 UPLOP3.LUT UP0, UPT, UPT, UPT, UP1, 0x80, 0x8 ;  /* 0x000000000008289c */ /* 0x000fec0003f0f010 */
[----:B------:R-:W-:Y:S01]  /*57c0*/  PLOP3.LUT P0, PT, PT, PT, UP0, 0x80, 0x8 ;  /* 0x000000000008781c */ /* 0x000fe20003f0f008 */
[----:B------:R-:W-:Y:S01]  /*57d0*/  @!UPT UIADD3 URZ, UPT, UPT, URZ, URZ, URZ ;  /* 0x000000fffffff290 */ /* 0x000fe2000fffe0ff */
[----:B------:R-:W-:Y:S11]  /*57e0*/  BRA.U !UP1, `(.L_x_86) ;  /* 0x0000000109387547 */ /* 0x000ff6000b800000 */
[----:B------:R-:W-:Y:S01]  /*57f0*/  UISETP.NE.U32.AND UP0, UPT, UR38, URZ, UPT ;  /* 0x000000ff2600728c */ /* 0x000fe2000bf05070 */
[----:B------:R-:W-:Y:S02]  /*5800*/  HFMA2 R0, -RZ, RZ, 0, 5.9604644775390625e-08 ;  /* 0x00000001ff007431 */ /* 0x000fe400000001ff */
[----:B------:R-:W-:Y:S01]  /*5810*/  IMAD.MOV.U32 R60, RZ, RZ, 0x1 ;  /* 0x00000001ff3c7424 */ /* 0x000fe200078e00ff */
[----:B------:R-:W-:Y:S06]  /*5820*/  UISETP.NE.AND.EX UP0, UPT, UR39, URZ, UPT, UP0 ;  /* 0x000000ff2700728c */ /* 0x000fec000bf05300 */
[----:B------:R-:W-:Y:S05]  /*5830*/  PLOP3.LUT P3, PT, PT, PT, UP0, 0x80, 0x8 ;  /* 0x000000000008781c */ /* 0x000fea0003f6f008 */
[----:B------:R-:W1:Y:S01]  /*5840*/  @UP0 LDCU.64 UR6, c[0x0][0x888] ;  /* 0x00011100ff0607ac */ /* 0x000e620008000a00 */
[----:B------:R-:W-:Y:S07]  /*5850*/  @UP0 UIMAD UR4, UR36, UR44, URZ ;  /* 0x0000002c240402a4 */ /* 0x000fee000f8e02ff */
[----:B------:R-:W-:Y:S01]  /*5860*/  @!P3 PRMT R60, R0, 0x7610, R60 ;  /* 0x00007610003cb816 */ /* 0x000fe2000000003c */
[----:B-1----:R-:W-:Y:S03]  /*5870*/  @UP0 UIMAD.WIDE UR6, UR4, 0x4, UR6 ;  /* 0x00000004040608a5 */ /* 0x002fe6000f8e0206 */
[----:B------:R-:W1:Y:S03]  /*5880*/  @!UP0 LDCU UR4, c[0x0][0x880] ;  /* 0x00011000ff0487ac */ /* 0x000e660008000800 */
[----:B------:R-:W-:Y:S01]  /*5890*/  IMAD.U32 R2, RZ, RZ, UR6 ;  /* 0x00000006ff027e24 */ /* 0x000fe2000f8e00ff */
[----:B------:R-:W-:Y:S05]  /*58a0*/  MOV R3, UR7 ;  /* 0x0000000700037c02 */ /* 0x000fea0008000f00 */
[----:B-----5:R2:W5:Y:S02]  /*58b0*/  @P3 LDG.E R35, desc[UR46][R2.64] ;  /* 0x0000002e02233981 */ /* 0x020564000c1e1900 */
[----:B-12---:R-:W-:Y:S02]  /*58c0*/  @!P3 IMAD.U32 R35, RZ, RZ, UR4 ;  /* 0x00000004ff23be24 */ /* 0x006fe4000f8e00ff */
.L_x_86:
[----:B------:R-:W-:Y:S05]  /*58d0*/  @!P4 BRA `(.L_x_87) ;  /* 0x000000000020c947 */ /* 0x000fea0003800000 */
[----:B------:R-:W-:Y:S04]  /*58e0*/  ISETP.NE.U32.AND P3, PT, R52, RZ, PT ;  /* 0x000000ff3400720c */ /* 0x000fe80003f65070 */
[----:B------:R-:W-:Y:S11]  /*58f0*/  ISETP.NE.AND.EX P3, PT, R53, RZ, PT, P3 ;  /* 0x000000ff3500720c */ /* 0x000ff60003f65330 */
[----:B------:R-:W-:Y:S02]  /*5900*/  @!UPT UIADD3 URZ, UPT, UPT, URZ, URZ, URZ ;  /* 0x000000fffffff290 */ /* 0x000fe4000fffe0ff */
[----:B------:R-:W1:Y:S01]  /*5910*/  @P3 LDC.64 R2, c[0x0][0x8a8] ;  /* 0x00022a00ff023b82 */ /* 0x000e620000000a00 */
[----:B------:R-:W-:Y:S04]  /*5920*/  @P3 IMAD R0, R54, UR36, RZ ;  /* 0x0000002436003c24 */ /* 0x000fe8000f8e02ff */
[----:B-1----:R-:W-:Y:S05]  /*5930*/  @P3 IMAD.WIDE R2, R0, 0x4, R2 ;  /* 0x0000000400023825 */ /* 0x002fea00078e0202 */
[----:B-----5:R1:W5:Y:S02]  /*5940*/  @P3 LDG.E R33, desc[UR46][R2.64] ;  /* 0x0000002e02213981 */ /* 0x020364000c1e1900 */
[----:B-1----:R-:W2:Y:S02]  /*5950*/  @!P3 LDC R33, c[0x0][0x8a0] ;  /* 0x00022800ff21bb82 */ /* 0x002ea40000000800 */
.L_x_87:
[----:B-----5:R-:W-:Y:S01]  /*5960*/  FSETP.NEU.AND P3, PT, R35, RZ, PT ;  /* 0x000000ff2300720b */ /* 0x020fe20003f6d000 */
[----:B------:R-:W-:Y:S01]  /*5970*/  IMAD.U32 R2, RZ, RZ, UR56 ;  /* 0x00000038ff027e24 */ /* 0x000fe2000f8e00ff */
[----:B------:R-:W-:Y:S01]  /*5980*/  SEL R5, RZ, 0xffffffff, P2 ;  /* 0xffffffffff057807 */ /* 0x000fe20001000000 */
[----:B------:R-:W-:Y:S01]  /*5990*/  ULOP3.LUT UR4, UR51, 0x1, URZ, 0x3c, !UPT ;  /* 0x0000000133047892 */ /* 0x000fe2000f8e3cff */
[----:B------:R-:W-:Y:S01]  /*59a0*/  @P1 LOP3.LUT P2, RZ, R60, 0xff, RZ, 0xc0, !PT ;  /* 0x000000ff3cff1812 */ /* 0x000fe2000784c0ff */
[----:B------:R-:W-:Y:S01]  /*59b0*/  BSSY B1, `(.L_x_88) ;  /* 0x000003d000017945 */ /* 0x000fe20003800000 */
[----:B------:R-:W-:Y:S01]  /*59c0*/  @P1 SEL R0, RZ, 0xffffffff, P3 ;  /* 0xffffffffff001807 */ /* 0x000fe20001800000 */
[----:B------:R-:W-:Y:S01]  /*59d0*/  IMAD.MOV.U32 R47, RZ, RZ, 0x1 ;  /* 0x00000001ff2f7424 */ /* 0x000fe200078e00ff */
[----:B------:R-:W-:Y:S01]  /*59e0*/  LEA R2, R2, UR48, 0x3 ;  /* 0x0000003002027c11 */ /* 0x000fe2000f8e18ff */
[----:B------:R-:W-:Y:S01]  /*59f0*/  IMAD.U32 R45, RZ, RZ, UR4 ;  /* 0x00000004ff2d7e24 */ /* 0x000fe2000f8e00ff */
[----:B------:R-:W-:Y:S01]  /*5a00*/  @P0 SEL R0, R5, R0, !P2 ;  /* 0x0000000005000207 */ /* 0x000fe20005000000 */
[----:B------:R-:W-:Y:S01]  /*5a10*/  IMAD.U32 R46, RZ, RZ, UR56 ;  /* 0x00000038ff2e7e24 */ /* 0x000fe2000f8e00ff */
[C---:B------:R-:W-:Y:S02]  /*5a20*/  LEA R44, R31.reuse, UR48, 0x3 ;  /* 0x000000301f2c7c11 */ /* 0x040fe4000f8e18ff */
[----:B------:R-:W-:Y:S02]  /*5a30*/  CS2R R50, SRZ ;  /* 0x0000000000327805 */ /* 0x000fe4000001ff00 */
[----:B------:R-:W-:Y:S02]  /*5a40*/  @P1 LOP3.LUT R0, R0, 0x1, RZ, 0xc0, !PT ;  /* 0x0000000100001812 */ /* 0x000fe400078ec0ff */
[----:B------:R-:W-:Y:S02]  /*5a50*/  CS2R R48, SRZ ;  /* 0x0000000000307805 */ /* 0x000fe4000001ff00 */
[----:B------:R-:W-:Y:S02]  /*5a60*/  SHF.L.U32 R3, R68, 0x1f, RZ ;  /* 0x0000001f44037819 */ /* 0x000fe400000006ff */
[----:B------:R-:W-:Y:S02]  /*5a70*/  CS2R R42, SRZ ;  /* 0x00000000002a7805 */ /* 0x000fe4000001ff00 */
[----:B------:R-:W-:Y:S02]  /*5a80*/  ISETP.NE.U32.OR P5, PT, R0, 0x1, !P1 ;  /* 0x000000010000780c */ /* 0x000fe40004fa5470 */
[----:B------:R-:W-:Y:S02]  /*5a90*/  CS2R R40, SRZ ;  /* 0x0000000000287805 */ /* 0x000fe4000001ff00 */
[----:B------:R-:W-:Y:S02]  /*5aa0*/  PLOP3.LUT P2, PT, PT, PT, UP1, 0x80, 0x8 ;  /* 0x000000000008781c */ /* 0x000fe40003f4f018 */
[----:B------:R-:W-:Y:S02]  /*5ab0*/  LEA.HI R34, R31, R31, RZ, 0x1 ;  /* 0x0000001f1f227211 */ /* 0x000fe400078f08ff */
[----:B------:R-:W-:Y:S02]  /*5ac0*/  LOP3.LUT P4, R72, R60, 0xff, RZ, 0xc0, !PT ;  /* 0x000000ff3c487812 */ /* 0x000fe4000788c0ff */
[----:B------:R-:W-:Y:S02]  /*5ad0*/  SEL R4, RZ, 0xffffffff, P3 ;  /* 0xffffffffff047807 */ /* 0x000fe40001800000 */
[----:B------:R-:W-:Y:S02]  /*5ae0*/  P2R R74, PR, RZ, 0x20 ;  /* 0x00000020ff4a7803 */ /* 0x000fe40000000000 */
[----:B------:R-:W-:Y:S03]  /*5af0*/  @P5 SHF.L.U32 R0, R45, 0x1f, RZ ;  /* 0x0000001f2d005819 */ /* 0x000fe600000006ff */
[----:B------:R-:W-:Y:S01]  /*5b00*/  @P2 SEL R4, R5, R4, !P4 ;  /* 0x0000000405042207 */ /* 0x000fe20006000000 */
[----:B------:R1:W3:Y:S03]  /*5b10*/  @P5 SYNCS.PHASECHK.TRANS64.TRYWAIT P1, [R2+URZ+0x60], R0 ;  /* 0x00006000020055a7 */ /* 0x0002e600080211ff */
[----:B------:R-:W-:Y:S04]  /*5b20*/  LOP3.LUT R4, R4, 0x1, RZ, 0xc0, !PT ;  /* 0x0000000104047812 */ /* 0x000fe800078ec0ff */
[----:B------:R-:W-:Y:S04]  /*5b30*/  ISETP.NE.U32.AND P2, PT, R4, 0x1, PT ;  /* 0x000000010400780c */ /* 0x000fe80003f45070 */
[----:B------:R-:W-:Y:S01]  /*5b40*/  P2R R76, PR, RZ, 0x4 ;  /* 0x00000004ff4c7803 */ /* 0x000fe20000000000 */
[----:B------:R4:W2:Y:S01]  /*5b50*/  SYNCS.PHASECHK.TRANS64.TRYWAIT P0, [R44+URZ+0xc0], R3 ;  /* 0x0000c0032c0075a7 */ /* 0x0008a200080011ff */
[C---:B-1----:R-:W-:Y:S01]  /*5b60*/  IMAD.SHL.U32 R0, R34.reuse, 0x20, RZ ;  /* 0x0000002022007824 */ /* 0x042fe200078e00ff */
[----:B------:R-:W-:Y:S04]  /*5b70*/  LOP3.LUT R34, R34, 0xffe, RZ, 0xc0, !PT ;  /* 0x00000ffe22227812 */ /* 0x000fe800078ec0ff */
[----:B------:R-:W-:Y:S01]  /*5b80*/  LOP3.LUT R0, R0, 0xffffffc0, RZ, 0xc0, !PT ;  /* 0xffffffc000007812 */ /* 0x000fe200078ec0ff */
[----:B------:R-:W-:Y:S04]  /*5b90*/  IMAD.IADD R34, R31, 0x1, -R34 ;  /* 0x000000011f227824 */ /* 0x000fe800078e0a22 */
[----:B------:R-:W-:Y:S04]  /*5ba0*/  IMAD.IADD R0, R32, 0x1, R0 ;  /* 0x0000000120007824 */ /* 0x000fe800078e0200 */
[----:B------:R-:W-:Y:S01]  /*5bb0*/  IMAD R34, R34, 0x100000, R0 ;  /* 0x0010000022227824 */ /* 0x000fe200078e0200 */
[----:B---3--:R-:W-:Y:S01]  /*5bc0*/  @P5 SEL R47, RZ, 0x1, !P1 ;  /* 0x00000001ff2f5807 */ /* 0x008fe20004800000 */
[----:B----4-:R-:W-:Y:S06]  /*5bd0*/  @!P5 BRA `(.L_x_89) ;  /* 0x000000000068d947 */ /* 0x010fec0003800000 */
[----:B------:R-:W-:Y:S01]  /*5be0*/  HFMA2 R43, -RZ, RZ, 0, 0 ;  /* 0x00000000ff2b7431 */ /* 0x000fe200000001ff */
[----:B------:R-:W-:Y:S01]  /*5bf0*/  ISETP.NE.AND P1, PT, R47, RZ, PT ;  /* 0x000000ff2f00720c */ /* 0x000fe20003f25270 */
[----:B------:R-:W-:Y:S01]  /*5c00*/  IMAD.U32 R0, RZ, RZ, UR56 ;  /* 0x00000038ff007e24 */ /* 0x000fe2000f8e00ff */
[----:B------:R-:W-:Y:S11]  /*5c10*/  BSSY B0, `(.L_x_90) ;  /* 0x0000005000007945 */ /* 0x000ff60003800000 */
[----:B------:R-:W-:Y:S05]  /*5c20*/  @P1 BRA `(.L_x_91) ;  /* 0x00000000000c1947 */ /* 0x000fea0003800000 */
[----:B------:R-:W-:Y:S04]  /*5c30*/  SHF.L.U32 R4, R45, 0x1f, RZ ;  /* 0x0000001f2d047819 */ /* 0x000fe800000006ff */
[----:B------:R-:W1:Y:S02]  /*5c40*/  SYNCS.PHASECHK.TRANS64.TRYWAIT P1, [R2+URZ+0x60], R4 ;  /* 0x00006004020075a7 */ /* 0x000e6400080211ff */
[----:B-1----:R-:W-:Y:S05]  /*5c50*/  @!P1 BRA `(.L_x_92) ;  /* 0x0000001c00cc9947 */ /* 0x002fea0003800000 */
.L_x_91:
[----:B------:R-:W-:Y:S05]  /*5c60*/  BSYNC B0 ;  /* 0x0000000000007941 */ /* 0x000fea0003800000 */
.L_x_90:
[----:B------:R-:W-:Y:S01]  /*5c70*/  ISETP.NE.AND P1, PT, R76, RZ, PT ;  /* 0x000000ff4c00720c */ /* 0x000fe20003f25270 */
[----:B------:R-:W-:Y:S01]  /*5c80*/  IMAD.MOV.U32 R42, RZ, RZ, RZ ;  /* 0x000000ffff2a7224 */ /* 0x000fe200078e00ff */
[----:B------:R-:W-:Y:S02]  /*5c90*/  CS2R R40, SRZ ;  /* 0x0000000000287805 */ /* 0x000fe4000001ff00 */
[----:B------:R-:W-:Y:S02]  /*5ca0*/  CS2R R50, SRZ ;  /* 0x0000000000327805 */ /* 0x000fe4000001ff00 */
[----:B------:R-:W-:Y:S07]  /*5cb0*/  CS2R R48, SRZ ;  /* 0x0000000000307805 */ /* 0x000fee000001ff00 */
[----:B-1----:R-:W-:Y:S01]  /*5cc0*/  @P1 IMAD R2, R0, 0x800, R64 ;  /* 0x0000080000021824 */ /* 0x002fe200078e0240 */
[----:B------:R-:W-:Y:S05]  /*5cd0*/  @P1 WARPSYNC.ALL ;  /* 0x0000000000001948 */ /* 0x000fea0003800000 */
[----:B------:R-:W-:Y:S01]  /*5ce0*/  @P1 LEA R2, R2, UR48, 0x1 ;  /* 0x0000003002021c11 */ /* 0x000fe2000f8e08ff */
[----:B------:R-:W-:Y:S04]  /*5cf0*/  UIADD3 UR5, UPT, UPT, UR56, 0x1, URZ ;  /* 0x0000000138057890 */ /* 0x000fe8000fffe0ff */
[----:B------:R1:W3:Y:S01]  /*5d00*/  @P1 LDSM.16.M88.4 R40, [R2+0x200] ;  /* 0x000200000228183b */ /* 0x0002e20000000200 */
[----:B------:R-:W-:Y:S01]  /*5d10*/  UISETP.NE.AND UP0, UPT, UR5, 0x3, UPT ;  /* 0x000000030500788c */ /* 0x000fe2000bf05270 */
[----:B------:R-:W-:Y:S03]  /*5d20*/  @P1 IMAD R0, R69, 0x2, R2 ;  /* 0x0000000245001824 */ /* 0x000fe600078e0202 */
[----:B------:R-:W-:Y:S02]  /*5d30*/  USEL UR4, URZ, 0x1, UP0 ;  /* 0x00000001ff047887 */ /* 0x000fe40008000000 */
[----:B------:R1:W4:Y:S01]  /*5d40*/  @P1 LDSM.16.M88.4 R48, [R0+0x200] ;  /* 0x000200000030183b */ /* 0x0003220000000200 */
[----:B------:R-:W-:Y:S03]  /*5d50*/  USEL UR5, UR5, URZ, UP0 ;  /* 0x000000ff05057287 */ /* 0x000fe60008000000 */
[----:B------:R-:W-:Y:S03]  /*5d60*/  LOP3.LUT R45, R45, UR4, RZ, 0x3c, !PT ;  /* 0x000000042d2d7c12 */ /* 0x000fe6000f8e3cff */
[----:B------:R-:W-:Y:S02]  /*5d70*/  IMAD.U32 R46, RZ, RZ, UR5 ;  /* 0x00000005ff2e7e24 */ /* 0x000fe4000f8e00ff */
.L_x_89:
[----:B------:R-:W-:Y:S05]  /*5d80*/  BSYNC B1 ;  /* 0x0000000000017941 */ /* 0x000fea0003800000 */
.L_x_88:
[----:B-1----:R-:W-:Y:S04]  /*5d90*/  SHF.R.U32.HI R0, RZ, 0x15, R34 ;  /* 0x00000015ff007819 */ /* 0x002fe80000011622 */
[----:B------:R-:W-:Y:S01]  /*5da0*/  LOP3.LUT P1, RZ, R0, 0x3, R65, 0x48, !PT ;  /* 0x0000000300ff7812 */ /* 0x000fe20007824841 */
[----:B------:R-:W-:Y:S01]  /*5db0*/  @!UPT UIADD3 URZ, UPT, UPT, URZ, URZ, URZ ;  /* 0x000000fffffff290 */ /* 0x000fe2000fffe0ff */
[----:B--2---:R-:W-:Y:S11]  /*5dc0*/  @P0 BRA `(.L_x_93) ;  /* 0x0000000000080947 */ /* 0x004ff60003800000 */
[----:B------:R-:W1:Y:S02]  /*5dd0*/  SYNCS.PHASECHK.TRANS64.TRYWAIT P0, [R44+URZ+0xc0], R3 ;  /* 0x0000c0032c0075a7 */ /* 0x000e6400080011ff */
[----:B-1----:R-:W-:Y:S05]  /*5de0*/  @!P0 BRA `(.L_x_94) ;  /* 0x0000001c007c8947 */ /* 0x002fea0003800000 */
.L_x_93:
[----:B------:R-:W-:Y:S05]  /*5df0*/  @!P1 BRA `(.L_x_95) ;  /* 0x0000000000409947 */ /* 0x000fea0003800000 */
[----:B------:R-:W2:Y:S01]  /*5e00*/  LDCU.64 UR8, c[0x4][0x70] ;  /* 0x01000e00ff0877ac */ /* 0x000ea20008000a00 */
[----:B-1----:R-:W-:Y:S01]  /*5e10*/  MOV R3, 0x0 ;  /* 0x0000000000037802 */ /* 0x002fe20000000f00 */
[----:B------:R-:W-:Y:S02]  /*5e20*/  HFMA2 R12, -RZ, RZ, 0, 5.9604644775390625e-08 ;  /* 0x00000001ff0c7431 */ /* 0x000fe400000001ff */
[----:B------:R-:W-:Y:S02]  /*5e30*/  IMAD.MOV.U32 R8, RZ, RZ, 0x192 ;  /* 0x00000192ff087424 */ /* 0x000fe400078e00ff */
[----:B------:R-:W-:Y:S01]  /*5e40*/  IMAD.MOV.U32 R13, RZ, RZ, RZ ;  /* 0x000000ffff0d7224 */ /* 0x000fe200078e00ff */
[----:B------:R-:W1:Y:S01]  /*5e50*/  LDCU.64 UR6, c[0x4][0x78] ;  /* 0x01000f00ff0677ac */ /* 0x000e620008000a00 */
[----:B------:R-:W3:Y:S01]  /*5e60*/  LDC.64 R2, c[0x4][R3] ;  /* 0x0100000003027b82 */ /* 0x000ee20000000a00 */
[----:B------:R-:W5:Y:S01]  /*5e70*/  LDCU.64 UR4, c[0x4][0x10] ;  /* 0x01000200ff0477ac */ /* 0x000f620008000a00 */
[----:B--2---:R-:W-:Y:S01]  /*5e80*/  MOV R5, UR9 ;  /* 0x0000000900057c02 */ /* 0x004fe20008000f00 */
[----:B------:R-:W-:Y:S01]  /*5e90*/  IMAD.U32 R4, RZ, RZ, UR8 ;  /* 0x00000008ff047e24 */ /* 0x000fe2000f8e00ff */
[----:B-1----:R-:W-:Y:S01]  /*5ea0*/  MOV R7, UR7 ;  /* 0x0000000700077c02 */ /* 0x002fe20008000f00 */
[----:B------:R-:W-:Y:S01]  /*5eb0*/  IMAD.U32 R6, RZ, RZ, UR6 ;  /* 0x00000006ff067e24 */ /* 0x000fe2000f8e00ff */
[----:B-----5:R-:W-:Y:S01]  /*5ec0*/  MOV R11, UR5 ;  /* 0x00000005000b7c02 */ /* 0x020fe20008000f00 */
[----:B------:R-:W-:Y:S02]  /*5ed0*/  IMAD.U32 R10, RZ, RZ, UR4 ;  /* 0x00000004ff0a7e24 */ /* 0x000fe4000f8e00ff */
[----:B------:R-:W-:Y:S07]  /*5ee0*/  LEPC R20, `(.L_x_95) ;  /* 0x000000001014794e */ /* 0x000fee0000000000 */
[----:B---34-:R-:W-:Y:S05]  /*5ef0*/  CALL.ABS.NOINC R2 ;  /* 0x0000000002007343 */ /* 0x018fea0003c00000 */
.L_x_95:
[----:B-1-3--:R-:W-:Y:S01]  /*5f00*/  SHF.L.U32 R3, R40, 0x10, RZ ;  /* 0x0000001028037819 */ /* 0x00afe200000006ff */
[----:B------:R-:W-:Y:S05]  /*5f10*/  WARPSYNC.ALL ;  /* 0x0000000000007948 */ /* 0x000fea0003800000 */
[----:B------:R-:W-:Y:S01]  /*5f20*/  R2UR UR4, R34 ;  /* 0x00000000220472ca */ /* 0x000fe200000e0000 */
[----:B------:R-:W-:Y:S01]  /*5f30*/  BSSY.RECONVERGENT B0, `(.L_x_96) ;  /* 0x0000050000007945 */ /* 0x000fe20003800200 */
[----:B------:R-:W-:Y:S02]  /*5f40*/  SHF.L.U32 R20, R42, 0x10, RZ ;  /* 0x000000102a147819 */ /* 0x000fe400000006ff */
[----:B------:R-:W-:Y:S02]  /*5f50*/  SHF.L.U32 R75, R69, 0x1, RZ ;  /* 0x00000001454b7819 */ /* 0x000fe400000006ff */
[----:B------:R-:W-:Y:S07]  /*5f60*/  ISETP.NE.AND P0, PT, R70, RZ, PT ;  /* 0x000000ff4600720c */ /* 0x000fee0003f05270 */
[----:B------:R-:W1:Y:S02]  /*5f70*/  LDTM.16dp256bit.x4 R4, tmem[UR4] ;  /* 0x00000004000479ee */ /* 0x000e640008120000 */
[C---:B-1----:R-:W-:Y:S01]  /*5f80*/  FMUL R0, R33.reuse, R4 ;  /* 0x0000000421007220 */ /* 0x042fe20000400000 */
[----:B------:R-:W-:Y:S01]  /*5f90*/  LOP3.LUT R4, R40, 0xffff0000, RZ, 0xc0, !PT ;  /* 0xffff000028047812 */ /* 0x000fe200078ec0ff */
[----:B------:R-:W-:Y:S01]  /*5fa0*/  FMUL R2, R33, R5 ;  /* 0x0000000521027220 */ /* 0x000fe20000400000 */
[----:B------:R-:W-:Y:S01]  /*5fb0*/  SHF.L.U32 R5, R41, 0x10, RZ ;  /* 0x0000001029057819 */ /* 0x000fe200000006ff */
[----:B------:R-:W-:Y:S01]  /*5fc0*/  FFMA R0, R35, R3, R0 ;  /* 0x0000000323007223 */ /* 0x000fe20000000000 */
[----:B------:R-:W-:Y:S01]  /*5fd0*/  FMUL R3, R33, R6 ;  /* 0x0000000621037220 */ /* 0x000fe20000400000 */
[----:B------:R-:W-:Y:S01]  /*5fe0*/  LOP3.LUT R6, R41, 0xffff0000, RZ, 0xc0, !PT ;  /* 0xffff000029067812 */ /* 0x000fe200078ec0ff */
[----:B------:R-:W-:Y:S01]  /*5ff0*/  FFMA R2, R35, R4, R2 ;  /* 0x0000000423027223 */ /* 0x000fe20000000002 */
[----:B------:R-:W-:Y:S01]  /*6000*/  FMUL R7, R33, R7 ;  /* 0x0000000721077220 */ /* 0x000fe20000400000 */
[----:B------:R-:W-:Y:S01]  /*6010*/  FFMA R3, R35, R5, R3 ;  /* 0x0000000523037223 */ /* 0x000fe20000000003 */
[C---:B------:R-:W-:Y:S01]  /*6020*/  FMUL R4, R33.reuse, R8 ;  /* 0x0000000821047220 */ /* 0x040fe20000400000 */
[----:B------:R-:W-:Y:S01]  /*6030*/  FMUL R5, R33, R9 ;  /* 0x0000000921057220 */ /* 0x000fe20000400000 */
[----:B------:R-:W-:Y:S01]  /*6040*/  F2FP.BF16.F32.PACK_AB R36, R2, R0 ;  /* 0x000000000224723e */ /* 0x000fe200000010ff */
[C---:B------:R-:W-:Y:S01]  /*6050*/  FFMA R7, R35.reuse, R6, R7 ;  /* 0x0000000623077223 */ /* 0x040fe20000000007 */
[----:B------:R-:W-:Y:S01]  /*6060*/  LOP3.LUT R0, R42, 0xffff0000, RZ, 0xc0, !PT ;  /* 0xffff00002a007812 */ /* 0x000fe200078ec0ff */
[----:B------:R-:W-:Y:S01]  /*6070*/  FFMA R4, R35, R20, R4 ;  /* 0x0000001423047223 */ /* 0x000fe20000000004 */
[----:B------:R-:W-:Y:S01]  /*6080*/  SHF.L.U32 R2, R43, 0x10, RZ ;  /* 0x000000102b027819 */ /* 0x000fe200000006ff */
[----:B------:R-:W-:Y:S01]  /*6090*/  FMUL R6, R33, R10 ;  /* 0x0000000a21067220 */ /* 0x000fe20000400000 */
[----:B------:R-:W-:Y:S01]  /*60a0*/  F2FP.BF16.F32.PACK_AB R37, R7, R3 ;  /* 0x000000030725723e */ /* 0x000fe200000010ff */
[----:B------:R-:W-:Y:S01]  /*60b0*/  FFMA R5, R35, R0, R5 ;  /* 0x0000000023057223 */ /* 0x000fe20000000005 */
[----:B------:R-:W-:Y:S01]  /*60c0*/  LOP3.LUT R3, R43, 0xffff0000, RZ, 0xc0, !PT ;  /* 0xffff00002b037812 */ /* 0x000fe200078ec0ff */
[----:B------:R-:W-:Y:S01]  /*60d0*/  FFMA R6, R35, R2, R6 ;  /* 0x0000000223067223 */ /* 0x000fe20000000006 */
[C---:B----4-:R-:W-:Y:S01]  /*60e0*/  SHF.L.U32 R7, R48.reuse, 0x10, RZ ;  /* 0x0000001030077819 */ /* 0x050fe200000006ff */
[C---:B------:R-:W-:Y:S01]  /*60f0*/  FMUL R11, R33.reuse, R11 ;  /* 0x0000000b210b7220 */ /* 0x040fe20000400000 */
[----:B------:R-:W-:Y:S01]  /*6100*/  LOP3.LUT R0, R48, 0xffff0000, RZ, 0xc0, !PT ;  /* 0xffff000030007812 */ /* 0x000fe200078ec0ff */
[----:B------:R-:W-:Y:S01]  /*6110*/  FMUL R8, R33, R12 ;  /* 0x0000000c21087220 */ /* 0x000fe20000400000 */
[----:B------:R-:W-:Y:S01]  /*6120*/  SHF.L.U32 R2, R49, 0x10, RZ ;  /* 0x0000001031027819 */ /* 0x000fe200000006ff */
[----:B------:R-:W-:Y:S01]  /*6130*/  FMUL R9, R33, R13 ;  /* 0x0000000d21097220 */ /* 0x000fe20000400000 */
[----:B------:R-:W-:Y:S01]  /*6140*/  F2FP.BF16.F32.PACK_AB R38, R5, R4 ;  /* 0x000000040526723e */ /* 0x000fe200000010ff */
[C---:B------:R-:W-:Y:S01]  /*6150*/  FFMA R11, R35.reuse, R3, R11 ;  /* 0x00000003230b7223 */ /* 0x040fe2000000000b */
[----:B------:R-:W-:Y:S01]  /*6160*/  MOV R5, UR56 ;  /* 0x0000003800057c02 */ /* 0x000fe20008000f00 */
[----:B------:R-:W-:Y:S01]  /*6170*/  FFMA R8, R35, R7, R8 ;  /* 0x0000000723087223 */ /* 0x000fe20000000008 */
[----:B------:R-:W-:Y:S01]  /*6180*/  SHF.L.U32 R3, R51, 0x10, RZ ;  /* 0x0000001033037819 */ /* 0x000fe200000006ff */
[----:B------:R-:W-:Y:S01]  /*6190*/  FFMA R9, R35, R0, R9 ;  /* 0x0000000023097223 */ /* 0x000fe20000000009 */
[----:B------:R-:W-:Y:S01]  /*61a0*/  LOP3.LUT R0, R49, 0xffff0000, RZ, 0xc0, !PT ;  /* 0xffff000031007812 */ /* 0x000fe200078ec0ff */
[----:B------:R-:W-:Y:S01]  /*61b0*/  FMUL R10, R33, R14 ;  /* 0x0000000e210a7220 */ /* 0x000fe20000400000 */
[----:B------:R-:W-:Y:S01]  /*61c0*/  LOP3.LUT R4, R51, 0xffff0000, RZ, 0xc0, !PT ;  /* 0xffff000033047812 */ /* 0x000fe200078ec0ff */
[C---:B------:R-:W-:Y:S01]  /*61d0*/  FMUL R15, R33.reuse, R15 ;  /* 0x0000000f210f7220 */ /* 0x040fe20000400000 */
[----:B------:R-:W-:Y:S01]  /*61e0*/  FMUL R12, R33, R16 ;  /* 0x00000010210c7220 */ /* 0x000fe20000400000 */
[C---:B------:R-:W-:Y:S01]  /*61f0*/  FFMA R10, R35.reuse, R2, R10 ;  /* 0x00000002230a7223 */ /* 0x040fe2000000000a */
[C---:B------:R-:W-:Y:S01]  /*6200*/  LOP3.LUT R2, R50.reuse, 0xffff0000, RZ, 0xc0, !PT ;  /* 0xffff000032027812 */ /* 0x040fe200078ec0ff */
[----:B------:R-:W-:Y:S01]  /*6210*/  FFMA R15, R35, R0, R15 ;  /* 0x00000000230f7223 */ /* 0x000fe2000000000f */
[----:B------:R-:W-:Y:S01]  /*6220*/  SHF.L.U32 R0, R50, 0x10, RZ ;  /* 0x0000001032007819 */ /* 0x000fe200000006ff */
[C---:B------:R-:W-:Y:S01]  /*6230*/  FMUL R13, R33.reuse, R17 ;  /* 0x00000011210d7220 */ /* 0x040fe20000400000 */
[C---:B------:R-:W-:Y:S01]  /*6240*/  FMUL R14, R33.reuse, R18 ;  /* 0x00000012210e7220 */ /* 0x040fe20000400000 */
[----:B------:R-:W-:Y:S01]  /*6250*/  FMUL R19, R33, R19 ;  /* 0x0000001321137220 */ /* 0x000fe20000400000 */
[----:B------:R-:W-:Y:S01]  /*6260*/  LEA R5, R5, R64, 0xb ;  /* 0x0000004005057211 */ /* 0x000fe200078e58ff */
[C---:B------:R-:W-:Y:S01]  /*6270*/  FFMA R12, R35.reuse, R0, R12 ;  /* 0x00000000230c7223 */ /* 0x040fe2000000000c */
[C---:B------:R-:W-:Y:S01]  /*6280*/  FFMA R13, R35.reuse, R2, R13 ;  /* 0x00000002230d7223 */ /* 0x040fe2000000000d */
[C---:B------:R-:W-:Y:S01]  /*6290*/  FFMA R14, R35.reuse, R3, R14 ;  /* 0x00000003230e7223 */ /* 0x040fe2000000000e */
[----:B------:R-:W-:Y:S01]  /*62a0*/  FFMA R19, R35, R4, R19 ;  /* 0x0000000423137223 */ /* 0x000fe20000000013 */
[----:B------:R-:W-:Y:S02]  /*62b0*/  F2FP.BF16.F32.PACK_AB R39, R11, R6 ;  /* 0x000000060b27723e */ /* 0x000fe400000010ff */
[----:B------:R-:W-:Y:S02]  /*62c0*/  LEA R5, R5, UR48, 0x1 ;  /* 0x0000003005057c11 */ /* 0x000fe4000f8e08ff */
[----:B------:R-:W-:Y:S02]  /*62d0*/  F2FP.BF16.F32.PACK_AB R8, R9, R8 ;  /* 0x000000080908723e */ /* 0x000fe400000010ff */
[----:B------:R-:W-:Y:S01]  /*62e0*/  F2FP.BF16.F32.PACK_AB R9, R15, R10 ;  /* 0x0000000a0f09723e */ /* 0x000fe200000010ff */
[----:B------:R1:W-:Y:S01]  /*62f0*/  STSM.16.M88.4 [R5+0x200], R36 ;  /* 0x0002002405007844 */ /* 0x0003e20000000200 */
[----:B------:R-:W-:Y:S02]  /*6300*/  F2FP.BF16.F32.PACK_AB R10, R13, R12 ;  /* 0x0000000c0d0a723e */ /* 0x000fe400000010ff */
[----:B------:R-:W-:Y:S02]  /*6310*/  F2FP.BF16.F32.PACK_AB R11, R19, R14 ;  /* 0x0000000e130b723e */ /* 0x000fe400000010ff */
[----:B------:R-:W-:Y:S05]  /*6320*/  IADD3 R0, PT, PT, R75, 0x200, R5 ;  /* 0x000002004b007810 */ /* 0x000fea0007ffe005 */
[----:B------:R1:W-:Y:S01]  /*6330*/  STSM.16.M88.4 [R0], R8 ;  /* 0x0000000800007844 */ /* 0x0003e20000000200 */
[----:B------:R-:W-:Y:S01]  /*6340*/  @!PT LDS RZ, [RZ] ;  /* 0x00000000fffff984 */ /* 0x000fe20000000800 */
[----:B------:R-:W-:Y:S01]  /*6350*/  @!PT LDS RZ, [RZ] ;  /* 0x00000000fffff984 */ /* 0x000fe20000000800 */
[----:B------:R-:W-:Y:S01]  /*6360*/  @!PT LDS RZ, [RZ] ;  /* 0x00000000fffff984 */ /* 0x000fe20000000800 */
[----:B------:R-:W-:Y:S01]  /*6370*/  @!PT LDS RZ, [RZ] ;  /* 0x00000000fffff984 */ /* 0x000fe20000000800 */
[----:B------:R2:W-:Y:S07]  /*6380*/  MEMBAR.ALL.CTA ;  /* 0x0000000000007992 */ /* 0x0005ee0000008000 */
[----:B--2---:R-:W2:Y:S02]  /*6390*/  FENCE.VIEW.ASYNC.S ;  /* 0x00000000000073c6 */ /* 0x004ea40000000000 */
[----:B--2---:R-:W-:Y:S06]  /*63a0*/  BAR.SYNC.DEFER_BLOCKING 0x1, 0x80 ;  /* 0x0042000000007b1d */ /* 0x004fec0000010000 */
[----:B------:R-:W-:Y:S05]  /*63b0*/  @P0 BRA `(.L_x_97) ;  /* 0x00000000001c0947 */ /* 0x000fea0003800000 */
[----:B------:R-:W-:Y:S02]  /*63c0*/  UIADD3 UR6, UP0, UPT, UR54, 0x680, URZ ;  /* 0x0000068036067890 */ /* 0x000fe4000ff1e0ff */
[----:B------:R-:W-:Y:S02]  /*63d0*/  ULEA UR4, UR56, UR48, 0xc ;  /* 0x0000003038047291 */ /* 0x000fe4000f8e60ff */
[----:B------:R-:W-:Y:S02]  /*63e0*/  UIADD3.X UR7, UPT, UPT, URZ, UR55, URZ, UP0, !UPT ;  /* 0x00000037ff077290 */ /* 0x000fe400087fe4ff */
[----:B------:R-:W-:Y:S01]  /*63f0*/  UIADD3 UR40, UPT, UPT, UR4, 0x200, URZ ;  /* 0x0000020004287890 */ /* 0x000fe2000fffe0ff */
[----:B------:R-:W-:Y:S08]  /*6400*/  UMOV UR43, UR36 ;  /* 0x00000024002b7c82 */ /* 0x000ff00008000000 */
[----:B------:R2:W-:Y:S02]  /*6410*/  UTMASTG.3D [UR40], [UR6] ;  /* 0x00000028060073b5 */ /* 0x0005e40008010000 */
[----:B--2---:R0:W-:Y:S02]  /*6420*/  UTMACMDFLUSH ;  /* 0x00000000000079b7 */ /* 0x0041e40000000000 */
.L_x_97:
[----:B------:R-:W-:Y:S05]  /*6430*/  BSYNC.RECONVERGENT B0 ;  /* 0x0000000000007941 */ /* 0x000fea0003800200 */
.L_x_96:
[----:B------:R-:W-:Y:S01]  /*6440*/  UIADD3 UR40, UPT, UPT, UR56, 0x1, URZ ;  /* 0x0000000138287890 */ /* 0x000fe2000fffe0ff */
[----:B------:R-:W-:Y:S03]  /*6450*/  BSSY.RECONVERGENT B0, `(.L_x_98) ;  /* 0x0000005000007945 */ /* 0x000fe60003800200 */
[----:B------:R-:W-:Y:S04]  /*6460*/  UISETP.NE.AND UP0, UPT, UR40, 0x3, UPT ;  /* 0x000000032800788c */ /* 0x000fe8000bf05270 */
[----:B------:R-:W-:Y:S01]  /*6470*/  USEL UR43, UR40, URZ, UP0 ;  /* 0x000000ff282b7287 */ /* 0x000fe20008000000 */
[----:B------:R-:W-:Y:S11]  /*6480*/  @P0 BRA `(.L_x_99) ;  /* 0x0000000000040947 */ /* 0x000ff60003800000 */
[----:B------:R-:W-:Y:S04]  /*6490*/  DEPBAR.LE SB0, 0x1 ;  /* 0x000080400000791a */ /* 0x000fe80000000000 */
.L_x_99:
[----:B------:R-:W-:Y:S05]  /*64a0*/  BSYNC.RECONVERGENT B0 ;  /* 0x0000000000007941 */ /* 0x000fea0003800200 */
.L_x_98:
[----:B------:R-:W-:Y:S01]  /*64b0*/  BAR.SYNC.DEFER_BLOCKING 0x1, 0x80 ;  /* 0x0042000000007b1d */ /* 0x000fe20000010000 */
[----:B------:R-:W-:Y:S01]  /*64c0*/  ISETP.NE.AND P1, PT, R74, RZ, PT ;  /* 0x000000ff4a00720c */ /* 0x000fe20003f25270 */
[----:B------:R-:W-:Y:S01]  /*64d0*/  UISETP.NE.AND UP0, UPT, UR50, URZ, UPT ;  /* 0x000000ff3200728c */ /* 0x000fe2000bf05270 */
[----:B------:R-:W-:Y:S11]  /*64e0*/  LEA R2, R46, UR48, 0x3 ;  /* 0x000000302e027c11 */ /* 0x000ff6000f8e18ff */
[----:B------:R-:W-:Y:S01]  /*64f0*/  @P1 SHF.L.U32 R3, R45, 0x1f, RZ ;  /* 0x0000001f2d031819 */ /* 0x000fe200000006ff */
[----:B------:R-:W-:Y:S06]  /*6500*/  BRA.U !UP0, `(.L_x_100) ;  /* 0x0000000108247547 */ /* 0x000fec000b800000 */
[----:B------:R-:W-:Y:S01]  /*6510*/  IMAD.U32 R4, RZ, RZ, UR49 ;  /* 0x00000031ff047e24 */ /* 0x000fe2000f8e00ff */
[----:B-1----:R-:W-:Y:S01]  /*6520*/  MOV R0, UR37 ;  /* 0x0000002500007c02 */ /* 0x002fe20008000f00 */
[----:B------:R-:W-:Y:S03]  /*6530*/  UIADD3 UR49, UPT, UPT, UR49, 0x1, URZ ;  /* 0x0000000131317890 */ /* 0x000fe6000fffe0ff */
[----:B------:R-:W-:Y:S01]  /*6540*/  @P1 LEA R4, R4, UR48, 0x3 ;  /* 0x0000003004041c11 */ /* 0x000fe2000f8e18ff */
[----:B------:R-:W-:Y:S04]  /*6550*/  UISETP.NE.AND UP0, UPT, UR49, 0x3, UPT ;  /* 0x000000033100788c */ /* 0x000fe8000bf05270 */
[----:B------:R-:W-:Y:S01]  /*6560*/  @P1 VIADD R4, R4, 0x78 ;  /* 0x0000007804041836 */ /* 0x000fe20000000000 */
[----:B------:R-:W-:Y:S04]  /*6570*/  USEL UR49, UR49, URZ, UP0 ;  /* 0x000000ff31317287 */ /* 0x000fe80008000000 */
[----:B------:R-:W-:Y:S04]  /*6580*/  @P1 PRMT R0, R0, 0x654, R4 ;  /* 0x0000065400001816 */ /* 0x000fe80000000004 */
[----:B------:R2:W-:Y:S04]  /*6590*/  @P1 SYNCS.ARRIVE.TRANS64.RED.A1T0 RZ, [R0+URZ], RZ ;  /* 0x000000ff00ff19a7 */ /* 0x0005e800081004ff */
.L_x_100:
[----:B------:R-:W3:Y:S01]  /*65a0*/  @P1 SYNCS.PHASECHK.TRANS64.TRYWAIT P0, [R2+URZ+0x60], R3 ;  /* 0x00006003020015a7 */ /* 0x000ee200080011ff */
[----:B------:R-:W-:Y:S01]  /*65b0*/  BSSY B1, `(.L_x_101) ;  /* 0x0000013000017945 */ /* 0x000fe20003800000 */
[----:B---3--:R-:W-:Y:S03]  /*65c0*/  @P1 SEL R47, RZ, 0x1, !P0 ;  /* 0x00000001ff2f1807 */ /* 0x008fe60004000000 */
[----:B------:R-:W-:Y:S05]  /*65d0*/  @!P1 BRA `(.L_x_102) ;  /* 0x0000000000409947 */ /* 0x000fea0003800000 */
[----:B------:R-:W-:Y:S01]  /*65e0*/  ISETP.NE.AND P1, PT, R76, RZ, PT ;  /* 0x000000ff4c00720c */ /* 0x000fe20003f25270 */
[----:B------:R-:W-:Y:S01]  /*65f0*/  BSSY B0, `(.L_x_103) ;  /* 0x0000009000007945 */ /* 0x000fe20003800000 */
[----:B------:R-:W-:Y:S11]  /*6600*/  ISETP.NE.AND P0, PT, R47, RZ, PT ;  /* 0x000000ff2f00720c */ /* 0x000ff60003f05270 */
[----:B------:R-:W-:Y:S05]  /*6610*/  @P1 IMAD R3, R46, 0x800, R64 ;  /* 0x000008002e031824 */ /* 0x000fea00078e0240 */
[----:B------:R-:W-:Y:S05]  /*6620*/  @P1 LEA R3, R3, UR48, 0x1 ;  /* 0x0000003003031c11 */ /* 0x000fea000f8e08ff */
[----:B-12---:R-:W-:Y:S01]  /*6630*/  @P1 IMAD.IADD R0, R75, 0x1, R3 ;  /* 0x000000014b001824 */ /* 0x006fe200078e0203 */
[----:B------:R-:W-:Y:S06]  /*6640*/  @P0 BRA `(.L_x_104) ;  /* 0x00000000000c0947 */ /* 0x000fec0003800000 */
[----:B------:R-:W-:Y:S04]  /*6650*/  SHF.L.U32 R45, R45, 0x1f, RZ ;  /* 0x0000001f2d2d7819 */ /* 0x000fe800000006ff */
[----:B------:R-:W1:Y:S02]  /*6660*/  SYNCS.PHASECHK.TRANS64.TRYWAIT P0, [R2+URZ+0x60], R45 ;  /* 0x0000602d020075a7 */ /* 0x000e6400080011ff */
[----:B-1----:R-:W-:Y:S05]  /*6670*/  @!P0 BRA `(.L_x_105) ;  /* 0x00000014006c8947 */ /* 0x002fea0003800000 */
.L_x_104:
[----:B------:R-:W-:Y:S05]  /*6680*/  BSYNC B0 ;  /* 0x0000000000007941 */ /* 0x000fea0003800000 */
.L_x_103:
[----:B------:R-:W-:Y:S11]  /*6690*/  ISETP.NE.AND P0, PT, R76, RZ, PT ;  /* 0x000000ff4c00720c */ /* 0x000ff60003f05270 */
[----:B------:R-:W-:Y:S02]  /*66a0*/  @!UPT UIADD3 URZ, UPT, UPT, URZ, URZ, URZ ;  /* 0x000000fffffff290 */ /* 0x000fe4000fffe0ff */
[----:B------:R-:W-:Y:S05]  /*66b0*/  @P0 WARPSYNC.ALL ;  /* 0x0000000000000948 */ /* 0x000fea0003800000 */
[----:B------:R3:W4:Y:S04]  /*66c0*/  @P0 LDSM.16.M88.4 R40, [R3+0x200] ;  /* 0x000200000328083b */ /* 0x0007280000000200 */
[----:B------:R3:W2:Y:S02]  /*66d0*/  @P0 LDSM.16.M88.4 R48, [R0+0x200] ;  /* 0x000200000030083b */ /* 0x0006a40000000200 */
.L_x_102:
[----:B------:R-:W-:Y:S05]  /*66e0*/  BSYNC B1 ;  /* 0x0000000000017941 */ /* 0x000fea0003800000 */
.L_x_101:
[----:B-123--:R-:W-:Y:S05]  /*66f0*/  VIADD R0, R34, 0x20 ;  /* 0x0000002022007836 */ /* 0x00efea0000000000 */
[----:B------:R-:W-:Y:S04]  /*6700*/  SHF.R.U32.HI R0, RZ, 0x15, R0 ;  /* 0x00000015ff007819 */ /* 0x000fe80000011600 */
[----:B------:R-:W-:Y:S11]  /*6710*/  LOP3.LUT P0, RZ, R0, 0x3, R65, 0x48, !PT ;  /* 0x0000000300ff7812 */ /* 0x000ff60007804841 */
[----:B------:R-:W-:Y:S02]  /*6720*/  @!UPT UIADD3 URZ, UPT, UPT, URZ, URZ, URZ ;  /* 0x000000fffffff290 */ /* 0x000fe4000fffe0ff */
[----:B------:R-:W-:Y:S05]  /*6730*/  @!P0 BRA `(.L_x_106) ;  /* 0x0000000000408947 */ /* 0x000fea0003800000 */
[----:B------:R-:W1:Y:S01]  /*6740*/  LDCU.64 UR8, c[0x4][0x70] ;  /* 0x01000e00ff0877ac */ /* 0x000e620008000a00 */
[----:B------:R-:W-:Y:S01]  /*6750*/  MOV R3, 0x0 ;  /* 0x0000000000037802 */ /* 0x000fe20000000f00 */
[----:B------:R-:W-:Y:S02]  /*6760*/  HFMA2 R12, -RZ, RZ, 0, 5.9604644775390625e-08 ;  /* 0x00000001ff0c7431 */ /* 0x000fe400000001ff */
[----:B------:R-:W-:Y:S02]  /*6770*/  IMAD.MOV.U32 R8, RZ, RZ, 0x192 ;  /* 0x00000192ff087424 */ /* 0x000fe400078e00ff */
[----:B------:R-:W-:Y:S01]  /*6780*/  IMAD.MOV.U32 R13, RZ, RZ, RZ ;  /* 0x000000ffff0d7224 */ /* 0x000fe200078e00ff */
[----:B------:R-:W2:Y:S01]  /*6790*/  LDCU.64 UR6, c[0x4][0x78] ;  /* 0x01000f00ff0677ac */ /* 0x000ea20008000a00 */
[----:B------:R-:W3:Y:S01]  /*67a0*/  LDC.64 R2, c[0x4][R3] ;  /* 0x0100000003027b82 */ /* 0x000ee20000000a00 */
[----:B------:R-:W5:Y:S01]  /*67b0*/  LDCU.64 UR4, c[0x4][0x10] ;  /* 0x01000200ff0477ac */ /* 0x000f620008000a00 */
[----:B-1----:R-:W-:Y:S01]  /*67c0*/  MOV R5, UR9 ;  /* 0x0000000900057c02 */ /* 0x002fe20008000f00 */
[----:B------:R-:W-:Y:S01]  /*67d0*/  IMAD.U32 R4, RZ, RZ, UR8 ;  /* 0x00000008ff047e24 */ /* 0x000fe2000f8e00ff */
[----:B--2---:R-:W-:Y:S01]  /*67e0*/  MOV R7, UR7 ;  /* 0x0000000700077c02 */ /* 0x004fe20008000f00 */
[----:B------:R-:W-:Y:S01]  /*67f0*/  IMAD.U32 R6, RZ, RZ, UR6 ;  /* 0x00000006ff067e24 */ /* 0x000fe2000f8e00ff */
[----:B-----5:R-:W-:Y:S01]  /*6800*/  MOV R11, UR5 ;  /* 0x00000005000b7c02 */ /* 0x020fe20008000f00 */
[----:B------:R-:W-:Y:S02]  /*6810*/  IMAD.U32 R10, RZ, RZ, UR4 ;  /* 0x00000004ff0a7e24 */ /* 0x000fe4000f8e00ff */
[----:B------:R-:W-:Y:S07]  /*6820*/  LEPC R20, `(.L_x_106) ;  /* 0x000000001014794e */ /* 0x000fee0000000000 */
[----:B---34-:R-:W-:Y:S05]  /*6830*/  CALL.ABS.NOINC R2 ;  /* 0x0000000002007343 */ /* 0x018fea0003c00000 */
.L_x_106:
[----:B------:R-:W-:Y:S01]  /*6840*/  ISETP.NE.AND P0, PT, R70, RZ, PT ;  /* 0x000000ff4600720c */ /* 0x000fe20003f05270 */
[----:B------:R-:W-:Y:S05]  /*6850*/  WARPSYNC.ALL ;  /* 0x0000000000007948 */ /* 0x000fea0003800000 */
[----:B------:R-:W-:Y:S01]  /*6860*/  R2UR UR4, R34 ;  /* 0x00000000220472ca */ /* 0x000fe200000e0000 */
[----:B------:R-:W-:Y:S01]  /*6870*/  BSSY.RECONVERGENT B0, `(.L_x_107) ;  /* 0x0000056000007945 */ /* 0x000fe20003800200 */
[C---:B----4-:R-:W-:Y:S02]  /*6880*/  SHF.L.U32 R20, R40.reuse, 0x10, RZ ;  /* 0x0000001028147819 */ /* 0x050fe400000006ff */
[----:B------:R-:W-:Y:S02]  /*6890*/  LOP3.LUT R21, R40, 0xffff0000, RZ, 0xc0, !PT ;  /* 0xffff000028157812 */ /* 0x000fe400078ec0ff */
[C---:B------:R-:W-:Y:S02]  /*68a0*/  SHF.L.U32 R34, R41.reuse, 0x10, RZ ;  /* 0x0000001029227819 */ /* 0x040fe400000006ff */
[----:B------:R-:W-:Y:S02]  /*68b0*/  R2UR UR5, R44 ;  /* 0x000000002c0572ca */ /* 0x000fe400000e0000 */
[----:B------:R-:W-:Y:S02]  /*68c0*/  LOP3.LUT R36, R41, 0xffff0000, RZ, 0xc0, !PT ;  /* 0xffff000029247812 */ /* 0x000fe400078ec0ff */
[C---:B------:R-:W-:Y:S01]  /*68d0*/  SHF.L.U32 R37, R42.reuse, 0x10, RZ ;  /* 0x000000102a257819 */ /* 0x040fe200000006ff */
[----:B------:R-:W1:Y:S01]  /*68e0*/  LDTM.16dp256bit.x4 R4, tmem[UR4+0x20] ;  /* 0x00002004000479ee */ /* 0x000e620008120000 */
[----:B------:R-:W-:Y:S01]  /*68f0*/  LOP3.LUT R38, R42, 0xffff0000, RZ, 0xc0, !PT ;  /* 0xffff00002a267812 */ /* 0x000fe200078ec0ff */
[----:B------:R-:W-:Y:S01]  /*6900*/  NOP ;  /* 0x0000000000007918 */ /* 0x000fe20000000000 */
[C---:B------:R-:W-:Y:S02]  /*6910*/  SHF.L.U32 R39, R43.reuse, 0x10, RZ ;  /* 0x000000102b277819 */ /* 0x040fe400000006ff */
[----:B------:R-:W-:Y:S02]  /*6920*/  LOP3.LUT R40, R43, 0xffff0000, RZ, 0xc0, !PT ;  /* 0xffff00002b287812 */ /* 0x000fe400078ec0ff */
[C---:B------:R-:W-:Y:S01]  /*6930*/  SHF.L.U32 R41, R48.reuse, 0x10, RZ ;  /* 0x0000001030297819 */ /* 0x040fe200000006ff */
[----:B------:R-:W-:Y:S01]  /*6940*/  UIADD3 UR5, UPT, UPT, UR5, 0xe0, URZ ;  /* 0x000000e005057890 */ /* 0x000fe2000fffe0ff */
[----:B------:R-:W-:Y:S02]  /*6950*/  LOP3.LUT R42, R48, 0xffff0000, RZ, 0xc0, !PT ;  /* 0xffff0000302a7812 */ /* 0x000fe400078ec0ff */
[C---:B------:R-:W-:Y:S01]  /*6960*/  SHF.L.U32 R43, R49.reuse, 0x10, RZ ;  /* 0x00000010312b7819 */ /* 0x040fe200000006ff */
[----:B------:R-:W-:Y:S01]  /*6970*/  UPRMT UR5, UR37, 0x654, UR5 ;  /* 0x0000065425057896 */ /* 0x000fe20008000005 */
[----:B------:R-:W-:Y:S02]  /*6980*/  LOP3.LUT R44, R49, 0xffff0000, RZ, 0xc0, !PT ;  /* 0xffff0000312c7812 */ /* 0x000fe400078ec0ff */
[C---:B------:R-:W-:Y:S02]  /*6990*/  SHF.L.U32 R45, R50.reuse, 0x10, RZ ;  /* 0x00000010322d7819 */ /* 0x040fe400000006ff */
[----:B------:R-:W-:Y:S02]  /*69a0*/  LOP3.LUT R46, R50, 0xffff0000, RZ, 0xc0, !PT ;  /* 0xffff0000322e7812 */ /* 0x000fe400078ec0ff */
[C---:B------:R-:W-:Y:S02]  /*69b0*/  SHF.L.U32 R47, R51.reuse, 0x10, RZ ;  /* 0x00000010332f7819 */ /* 0x040fe400000006ff */
[----:B-1----:R-:W-:Y:S01]  /*69c0*/  SYNCS.ARRIVE.TRANS64.RED.A1T0 RZ, [UR5], RZ ;  /* 0x000000ffffff79a7 */ /* 0x002fe20008100405 */
[----:B------:R-:W-:Y:S01]  /*69d0*/  LOP3.LUT R48, R51, 0xffff0000, RZ, 0xc0, !PT ;  /* 0xffff000033307812 */ /* 0x000fe200078ec0ff */
[C---:B------:R-:W-:Y:S01]  /*69e0*/  FMUL R4, R33.reuse, R4 ;  /* 0x0000000421047220 */ /* 0x040fe20000400000 */
[C---:B------:R-:W-:Y:S01]  /*69f0*/  FMUL R5, R33.reuse, R5 ;  /* 0x0000000521057220 */ /* 0x040fe20000400000 */
[C---:B------:R-:W-:Y:S01]  /*6a00*/  FMUL R6, R33.reuse, R6 ;  /* 0x0000000621067220 */ /* 0x040fe20000400000 */
[----:B------:R-:W-:Y:S01]  /*6a10*/  FMUL R7, R33, R7 ;  /* 0x0000000721077220 */ /* 0x000fe20000400000 */
[C---:B------:R-:W-:Y:S01]  /*6a20*/  FFMA R4, R35.reuse, R20, R4 ;  /* 0x0000001423047223 */ /* 0x040fe20000000004 */
[C---:B------:R-:W-:Y:S01]  /*6a30*/  FFMA R5, R35.reuse, R21, R5 ;  /* 0x0000001523057223 */ /* 0x040fe20000000005 */
[C---:B------:R-:W-:Y:S01]  /*6a40*/  FFMA R6, R35.reuse, R34, R6 ;  /* 0x0000002223067223 */ /* 0x040fe20000000006 */
[----:B------:R-:W-:Y:S01]  /*6a50*/  FFMA R7, R35, R36, R7 ;  /* 0x0000002423077223 */ /* 0x000fe20000000007 */
[C---:B------:R-:W-:Y:S01]  /*6a60*/  FMUL R8, R33.reuse, R8 ;  /* 0x0000000821087220 */ /* 0x040fe20000400000 */
[----:B------:R-:W-:Y:S01]  /*6a70*/  FMUL R9, R33, R9 ;  /* 0x0000000921097220 */ /* 0x000fe20000400000 */
[----:B------:R-:W-:Y:S01]  /*6a80*/  F2FP.BF16.F32.PACK_AB R4, R5, R4 ;  /* 0x000000040504723e */ /* 0x000fe200000010ff */
[----:B------:R-:W-:Y:S01]  /*6a90*/  FMUL R10, R33, R10 ;  /* 0x0000000a210a7220 */ /* 0x000fe20000400000 */
[----:B------:R-:W-:Y:S01]  /*6aa0*/  F2FP.BF16.F32.PACK_AB R5, R7, R6 ;  /* 0x000000060705723e */ /* 0x000fe200000010ff */
[C---:B------:R-:W-:Y:S01]  /*6ab0*/  FFMA R8, R35.reuse, R37, R8 ;  /* 0x0000002523087223 */ /* 0x040fe20000000008 */
[----:B------:R-:W-:Y:S01]  /*6ac0*/  FFMA R9, R35, R38, R9 ;  /* 0x0000002623097223 */ /* 0x000fe20000000009 */
[C---:B------:R-:W-:Y:S01]  /*6ad0*/  FMUL R11, R33.reuse, R11 ;  /* 0x0000000b210b7220 */ /* 0x040fe20000400000 */
[C---:B------:R-:W-:Y:S01]  /*6ae0*/  FMUL R0, R33.reuse, R12 ;  /* 0x0000000c21007220 */ /* 0x040fe20000400000 */
[----:B------:R-:W-:Y:S01]  /*6af0*/  FMUL R2, R33, R13 ;  /* 0x0000000d21027220 */ /* 0x000fe20000400000 */
[----:B------:R-:W-:Y:S01]  /*6b00*/  FFMA R10, R35, R39, R10 ;  /* 0x00000027230a7223 */ /* 0x000fe2000000000a */
[----:B------:R-:W-:Y:S01]  /*6b10*/  FMUL R3, R33, R14 ;  /* 0x0000000e21037220 */ /* 0x000fe20000400000 */
[----:B------:R-:W-:Y:S01]  /*6b20*/  F2FP.BF16.F32.PACK_AB R6, R9, R8 ;  /* 0x000000080906723e */ /* 0x000fe200000010ff */
[----:B------:R-:W-:Y:S01]  /*6b30*/  FFMA R11, R35, R40, R11 ;  /* 0x00000028230b7223 */ /* 0x000fe2000000000b */
[C---:B------:R-:W-:Y:S01]  /*6b40*/  FMUL R15, R33.reuse, R15 ;  /* 0x0000000f210f7220 */ /* 0x040fe20000400000 */
[----:B------:R-:W-:Y:S01]  /*6b50*/  FMUL R12, R33, R16 ;  /* 0x00000010210c7220 */ /* 0x000fe20000400000 */
[----:B------:R-:W-:Y:S01]  /*6b60*/  FFMA R0, R35, R41, R0 ;  /* 0x0000002923007223 */ /* 0x000fe20000000000 */
[----:B------:R-:W-:Y:S01]  /*6b70*/  MOV R8, UR43 ;  /* 0x0000002b00087c02 */ /* 0x000fe20008000f00 */
[----:B------:R-:W-:Y:S01]  /*6b80*/  FMUL R13, R33, R17 ;  /* 0x00000011210d7220 */ /* 0x000fe20000400000 */
[----:B------:R-:W-:Y:S01]  /*6b90*/  FFMA R2, R35, R42, R2 ;  /* 0x0000002a23027223 */ /* 0x000fe20000000002 */
[----:B------:R-:W-:Y:S01]  /*6ba0*/  FMUL R14, R33, R18 ;  /* 0x00000012210e7220 */ /* 0x000fe20000400000 */
[C---:B------:R-:W-:Y:S01]  /*6bb0*/  FFMA R3, R35.reuse, R43, R3 ;  /* 0x0000002b23037223 */ /* 0x040fe20000000003 */
[----:B------:R-:W-:Y:S01]  /*6bc0*/  FFMA R15, R35, R44, R15 ;  /* 0x0000002c230f7223 */ /* 0x000fe2000000000f */
[----:B------:R-:W-:Y:S01]  /*6bd0*/  FMUL R19, R33, R19 ;  /* 0x0000001321137220 */ /* 0x000fe20000400000 */
[C---:B------:R-:W-:Y:S01]  /*6be0*/  FFMA R12, R35.reuse, R45, R12 ;  /* 0x0000002d230c7223 */ /* 0x040fe2000000000c */
[----:B------:R-:W-:Y:S01]  /*6bf0*/  LEA R8, R8, R64, 0xb ;  /* 0x0000004008087211 */ /* 0x000fe200078e58ff */
        /* <DEDUP_REMOVED lines=22> */
[----:B------:R-:W-:Y:S02]  /*6d60*/  UIADD3 UR5, UPT, UPT, UR41, 0x20, URZ ;  /* 0x0000002029057890 */ /* 0x000fe4000fffe0ff */
[----:B------:R-:W-:Y:S02]  /*6d70*/  UIADD3 UR4, UPT, UPT, UR10, 0x200, URZ ;  /* 0x000002000a047890 */ /* 0x000fe4000fffe0ff */
[----:B------:R-:W-:Y:S01]  /*6d80*/  UIADD3.X UR9, UPT, UPT, URZ, UR55, URZ, UP0, !UPT ;  /* 0x00000037ff097290 */ /* 0x000fe200087fe4ff */
[----:B------:R-:W-:Y:S01]  /*6d90*/  UMOV UR6, UR42 ;  /* 0x0000002a00067c82 */ /* 0x000fe20008000000 */
[----:B------:R-:W-:Y:S07]  /*6da0*/  UMOV UR7, UR36 ;  /* 0x0000002400077c82 */ /* 0x000fee0008000000 */
[----:B------:R2:W-:Y:S02]  /*6db0*/  UTMASTG.3D [UR4], [UR8] ;  /* 0x00000004080073b5 */ /* 0x0005e40008010000 */
[----:B--2---:R0:W-:Y:S02]  /*6dc0*/  UTMACMDFLUSH ;  /* 0x00000000000079b7 */ /* 0x0041e40000000000 */
.L_x_108:
[----:B------:R-:W-:Y:S05]  /*6dd0*/  BSYNC.RECONVERGENT B0 ;  /* 0x0000000000007941 */ /* 0x000fea0003800200 */
.L_x_107:
[----:B------:R-:W-:Y:S01]  /*6de0*/  UIADD3 UR43, UPT, UPT, UR43, 0x1, URZ ;  /* 0x000000012b2b7890 */ /* 0x000fe2000fffe0ff */
[----:B------:R-:W-:Y:S03]  /*6df0*/  BSSY.RECONVERGENT B0, `(.L_x_109) ;  /* 0x0000008000007945 */ /* 0x000fe60003800200 */
[----:B------:R-:W-:Y:S04]  /*6e00*/  UISETP.NE.AND UP0, UPT, UR43, 0x3, UPT ;  /* 0x000000032b00788c */ /* 0x000fe8000bf05270 */
[----:B------:R-:W-:Y:S02]  /*6e10*/  UISETP.EQ.XOR UP1, UPT, UR40, 0x3, !UP0 ;  /* 0x000000032800788c */ /* 0x000fe4000c722a70 */
[----:B------:R-:W-:Y:S02]  /*6e20*/  USEL UR56, UR43, URZ, UP0 ;  /* 0x000000ff2b387287 */ /* 0x000fe40008000000 */
[----:B------:R-:W-:Y:S04]  /*6e30*/  USEL UR4, URZ, 0x1, !UP1 ;  /* 0x00000001ff047887 */ /* 0x000fe8000c800000 */
[----:B------:R-:W-:Y:S01]  /*6e40*/  ULOP3.LUT UR51, UR51, UR4, URZ, 0x3c, !UPT ;  /* 0x0000000433337292 */ /* 0x000fe2000f8e3cff */
[----:B------:R-:W-:Y:S11]  /*6e50*/  @P0 BRA `(.L_x_110) ;  /* 0x0000000000040947 */ /* 0x000ff60003800000 */
[----:B------:R-:W-:Y:S04]  /*6e60*/  DEPBAR.LE SB0, 0x1 ;  /* 0x000080400000791a */ /* 0x000fe80000000000 */
.L_x_110:
[----:B------:R-:W-:Y:S05]  /*6e70*/  BSYNC.RECONVERGENT B0 ;  /* 0x0000000000007941 */ /* 0x000fea0003800200 */
.L_x_109:
[----:B------:R-:W-:Y:S01]  /*6e80*/  BAR.SYNC.DEFER_BLOCKING 0x1, 0x80 ;  /* 0x0042000000007b1d */ /* 0x000fe20000010000 */
[----:B------:R-:W-:Y:S01]  /*6e90*/  UISETP.NE.AND UP0, UPT, UR50, -0x2, UPT ;  /* 0xfffffffe3200788c */ /* 0x000fe2000bf05270 */
[----:B------:R-:W-:Y:S08]  /*6ea0*/  IADD3 R31, PT, PT, R31, 0x1, RZ ;  /* 0x000000011f1f7810 */ /* 0x000ff00007ffe0ff */
[----:B------:R-:W-:Y:S05]  /*6eb0*/  BRA.U !UP0, `(.L_x_111) ;  /* 0x0000000108287547 */ /* 0x000fea000b800000 */
[----:B------:R-:W-:Y:S01]  /*6ec0*/  ISETP.NE.AND P0, PT, R74, RZ, PT ;  /* 0x000000ff4a00720c */ /* 0x000fe20003f05270 */
[----:B------:R-:W-:Y:S01]  /*6ed0*/  IMAD.U32 R2, RZ, RZ, UR49 ;  /* 0x00000031ff027e24 */ /* 0x000fe2000f8e00ff */
[----:B------:R-:W-:Y:S01]  /*6ee0*/  UIADD3 UR49, UPT, UPT, UR49, 0x1, URZ ;  /* 0x0000000131317890 */ /* 0x000fe2000fffe0ff */
[----:B------:R-:W-:Y:S03]  /*6ef0*/  IMAD.U32 R0, RZ, RZ, UR37 ;  /* 0x00000025ff007e24 */ /* 0x000fe6000f8e00ff */
[----:B------:R-:W-:Y:S04]  /*6f00*/  UISETP.NE.AND UP0, UPT, UR49, 0x3, UPT ;  /* 0x000000033100788c */ /* 0x000fe8000bf05270 */
[----:B------:R-:W-:Y:S03]  /*6f10*/  USEL UR49, UR49, URZ, UP0 ;  /* 0x000000ff31317287 */ /* 0x000fe60008000000 */
[----:B------:R-:W-:Y:S05]  /*6f20*/  @P0 LEA R2, R2, UR48, 0x3 ;  /* 0x0000003002020c11 */ /* 0x000fea000f8e18ff */
[----:B------:R-:W-:Y:S05]  /*6f30*/  @P0 VIADD R2, R2, 0x78 ;  /* 0x0000007802020836 */ /* 0x000fea0000000000 */
[----:B------:R-:W-:Y:S04]  /*6f40*/  @P0 PRMT R0, R0, 0x654, R2 ;  /* 0x0000065400000816 */ /* 0x000fe80000000002 */
[----:B------:R2:W-:Y:S03]  /*6f50*/  @P0 SYNCS.ARRIVE.TRANS64.RED.A1T0 RZ, [R0+URZ], RZ ;  /* 0x000000ff00ff09a7 */ /* 0x0005e600081004ff */
.L_x_111:
[----:B------:R-:W-:Y:S01]  /*6f60*/  ISETP.NE.AND P2, PT, R71, RZ, PT ;  /* 0x000000ff4700720c */ /* 0x000fe20003f45270 */
[----:B------:R-:W-:Y:S01]  /*6f70*/  UIADD3 UR50, UPT, UPT, UR50, 0x2, URZ ;  /* 0x0000000232327890 */ /* 0x000fe2000fffe0ff */
[----:B------:R-:W-:Y:S01]  /*6f80*/  ISETP.NE.AND P0, PT, R73, 0x2, PT ;  /* 0x000000024900780c */ /* 0x000fe20003f05270 */
[----:B------:R-:W-:Y:S01]  /*6f90*/  IMAD.IADD R20, R29, 0x1, R58 ;  /* 0x000000011d147824 */ /* 0x000fe200078e023a */
[----:B------:R-:W-:Y:S01]  /*6fa0*/  ISETP.NE.AND P1, PT, R31, 0x4, PT ;  /* 0x000000041f00780c */ /* 0x000fe20003f25270 */
[----:B------:R-:W-:Y:S01]  /*6fb0*/  IMAD.IADD R21, R30, 0x1, R59 ;  /* 0x000000011e157824 */ /* 0x000fe200078e023b */
[----:B------:R-:W-:Y:S02]  /*6fc0*/  SEL R2, RZ, 0x1, P0 ;  /* 0x00000001ff027807 */ /* 0x000fe40000000000 */
[----:B--2---:R-:W-:Y:S02]  /*6fd0*/  SEL R0, RZ, 0x1, P1 ;  /* 0x00000001ff007807 */ /* 0x004fe40000800000 */
[----:B------:R-:W-:Y:S02]  /*6fe0*/  LOP3.LUT R67, R67, R2, RZ, 0x3c, !PT ;  /* 0x0000000243437212 */ /* 0x000fe400078e3cff */
[----:B------:R-:W-:Y:S02]  /*6ff0*/  LOP3.LUT R68, R68, R0, RZ, 0x3c, !PT ;  /* 0x0000000044447212 */ /* 0x000fe400078e3cff */
[----:B------:R-:W-:Y:S02]  /*7000*/  @P2 R2UR UR36, R66 ;  /* 0x00000000422422ca */ /* 0x000fe400000e0000 */
[----:B------:R-:W-:Y:S02]  /*7010*/  SEL R73, R73, RZ, P0 ;  /* 0x000000ff49497207 */ /* 0x000fe40000000000 */
[----:B------:R-:W-:Y:S01]  /*7020*/  SEL R31, R31, RZ, P1 ;  /* 0x000000ff1f1f7207 */ /* 0x000fe20000800000 */
[----:B------:R-:W-:Y:S10]  /*7030*/  @P2 BRA `(.L_x_112) ;  /* 0xffffffdc00e02947 */ /* 0x000ff4000383ffff */
[----:B------:R-:W-:-:S09]  /*7040*/  UISETP.NE.AND UP0, UPT, UR53, URZ, UPT ;  /* 0x000000ff3500728c */ /* 0x000fd2000bf05270 */
[----:B------:R-:W-:Y:S05]  /*7050*/  BRA.U !UP0, `(.L_x_113) ;  /* 0x0000000108487547 */ /* 0x000fea000b800000 */
[----:B------:R-:W2:Y:S02]  /*7060*/  LDCU.64 UR4, c[0x0][0x890] ;  /* 0x00011200ff0477ac */ /* 0x000ea40008000a00 */
[----:B--2---:R-:W-:-:S04]  /*7070*/  UISETP.NE.U32.AND UP0, UPT, UR4, URZ, UPT ;  /* 0x000000ff0400728c */ /* 0x004fc8000bf05070 */
[----:B------:R-:W-:-:S09]  /*7080*/  UISETP.NE.AND.EX UP0, UPT, UR5, URZ, UPT, UP0 ;  /* 0x000000ff0500728c */ /* 0x000fd2000bf05300 */
[----:B------:R-:W-:Y:S05]  /*7090*/  BRA.U UP0, `(.L_x_114) ;  /* 0x00000001000c7547 */ /* 0x000fea000b800000 */
[----:B------:R-:W-:-:S13]  /*70a0*/  FSETP.NEU.AND P0, PT, R35, RZ, PT ;  /* 0x000000ff2300720b */ /* 0x000fda0003f0d000 */
[----:B------:R-:W-:Y:S05]  /*70b0*/  @!P0 EXIT ;  /* 0x000000000000894d */ /* 0x000fea0003800000 */
[----:B------:R-:W-:Y:S05]  /*70c0*/  BRA `(.L_x_113) ;  /* 0x00000000002c7947 */ /* 0x000fea0003800000 */
.L_x_114:
[----:B------:R-:W-:Y:S01]  /*70d0*/  ISETP.NE.AND P0, PT, R72, RZ, PT ;  /* 0x000000ff4800720c */ /* 0x000fe20003f05270 */
[----:B------:R-:W-:-:S12]  /*70e0*/  BSSY.RECONVERGENT B0, `(.L_x_113) ;  /* 0x0000009000007945 */ /* 0x000fd80003800200 */
[----:B------:R-:W-:Y:S05]  /*70f0*/  @P0 BRA `(.L_x_115) ;  /* 0x0000000000140947 */ /* 0x000fea0003800000 */
[----:B------:R-:W2:Y:S02]  /*7100*/  LDCU.64 UR4, c[0x0][0x888] ;  /* 0x00011100ff0477ac */ /* 0x000ea40008000a00 */
[----:B--2---:R-:W-:-:S04]  /*7110*/  ISETP.NE.U32.AND P0, PT, RZ, UR4, PT ;  /* 0x00000004ff007c0c */ /* 0x004fc8000bf05070 */
[----:B------:R-:W-:-:S13]  /*7120*/  ISETP.NE.AND.EX P0, PT, RZ, UR5, PT, P0 ;  /* 0x00000005ff007c0c */ /* 0x000fda000bf05300 */
[----:B------:R-:W-:Y:S05]  /*7130*/  @!P0 EXIT ;  /* 0x000000000000894d */ /* 0x000fea0003800000 */
[----:B------:R-:W-:Y:S05]  /*7140*/  BRA `(.L_x_116) ;  /* 0x0000000000087947 */ /* 0x000fea0003800000 */
.L_x_115:
[----:B------:R-:W-:-:S13]  /*7150*/  FSETP.NEU.AND P0, PT, R35, RZ, PT ;  /* 0x000000ff2300720b */ /* 0x000fda0003f0d000 */
[----:B------:R-:W-:Y:S05]  /*7160*/  @!P0 EXIT ;  /* 0x000000000000894d */ /* 0x000fea0003800000 */
.L_x_116:
[----:B------:R-:W-:Y:S05]  /*7170*/  BSYNC.RECONVERGENT B0 ;  /* 0x0000000000007941 */ /* 0x000fea0003800200 */
.L_x_113:
[----:B------:R-:W-:Y:S01]  /*7180*/  ULEA UR4, UR49, UR48, 0x3 ;  /* 0x0000003031047291 */ /* 0x000fe2000f8e18ff */
[----:B------:R-:W-:-:S04]  /*7190*/  DEPBAR.LE SB0, 0x0 ;  /* 0x000080000000791a */ /* 0x000fc80000000000 */
[----:B------:R-:W-:-:S04]  /*71a0*/  UIADD3 UR4, UPT, UPT, UR4, 0x78, URZ ;  /* 0x0000007804047890 */ /* 0x000fc8000fffe0ff */
[----:B------:R-:W-:-:S09]  /*71b0*/  UPRMT UR4, UR37, 0x654, UR4 ;  /* 0x0000065425047896 */ /* 0x000fd20008000004 */
[----:B------:R-:W-:Y:S01]  /*71c0*/  SYNCS.ARRIVE.TRANS64.RED.A1T0 RZ, [UR4], RZ ;  /* 0x000000ffffff79a7 */ /* 0x000fe20008100404 */
[----:B------:R-:W-:Y:S05]  /*71d0*/  EXIT ;  /* 0x000000000000794d */ /* 0x000fea0003800000 */
.L_x_19:
[----:B--2---:R2:W1:Y:S02]  /*71e0*/  SYNCS.PHASECHK.TRANS64.TRYWAIT P0, [R2+URZ+0x110], R3 ;  /* 0x00011003020075a7 */ /* 0x00446400080011ff */
[----:B-1----:R-:W-:Y:S05]  /*71f0*/  @!P0 NANOSLEEP.SYNCS 0x989680 ;  /* 0x009896800000895d */ /* 0x002fea0003900000 */
[----:B------:R-:W1:Y:S02]  /*7200*/  @!P0 SYNCS.PHASECHK.TRANS64 P0, [R2+URZ+0x110], R3 ;  /* 0x00011003020085a7 */ /* 0x000e6400080010ff */
[----:B-1----:R-:W-:Y:S05]  /*7210*/  @!P0 BRA `(.L_x_19) ;  /* 0xfffffffc00f08947 */ /* 0x002fea000383ffff */
[----:B------:R-:W-:Y:S05]  /*7220*/  BRA `(.L_x_117) ;  /* 0xffffffa000f47947 */ /* 0x000fea000383ffff */
.L_x_22:
[----:B-1----:R-:W-:-:S07]  /*7230*/  MOV R2, UR33 ;  /* 0x0000002100027c02 */ /* 0x002fce0008000f00 */
.L_x_118:
[----:B-1----:R1:W2:Y:S02]  /*7240*/  SYNCS.PHASECHK.TRANS64.TRYWAIT P0, [R2+URZ+0x30], R4 ;  /* 0x00003004020075a7 */ /* 0x0022a400080011ff */
[----:B--2---:R-:W-:Y:S05]  /*7250*/  @!P0 NANOSLEEP.SYNCS 0x989680 ;  /* 0x009896800000895d */ /* 0x004fea0003900000 */
[----:B------:R-:W2:Y:S02]  /*7260*/  @!P0 SYNCS.PHASECHK.TRANS64 P0, [R2+URZ+0x30], R4 ;  /* 0x00003004020085a7 */ /* 0x000ea400080010ff */
[----:B--2---:R-:W-:Y:S05]  /*7270*/  @!P0 BRA `(.L_x_118) ;  /* 0xfffffffc00f08947 */ /* 0x004fea000383ffff */
[----:B------:R-:W-:Y:S05]  /*7280*/  BRA `(.L_x_21) ;  /* 0xffffffa400447947 */ /* 0x000fea000383ffff */
.L_x_28:
[----:B-1----:R-:W-:-:S07]  /*7290*/  MOV R2, UR33 ;  /* 0x0000002100027c02 */ /* 0x002fce0008000f00 */
.L_x_119:
[----:B-1----:R1:W2:Y:S02]  /*72a0*/  SYNCS.PHASECHK.TRANS64.TRYWAIT P0, [R2+URZ+0x30], R4 ;  /* 0x00003004020075a7 */ /* 0x0022a400080011ff */
[----:B--2---:R-:W-:Y:S05]  /*72b0*/  @!P0 NANOSLEEP.SYNCS 0x989680 ;  /* 0x009896800000895d */ /* 0x004fea0003900000 */
[----:B------:R-:W2:Y:S02]  /*72c0*/  @!P0 SYNCS.PHASECHK.TRANS64 P0, [R2+URZ+0x30], R4 ;  /* 0x00003004020085a7 */ /* 0x000ea400080010ff */
[----:B--2---:R-:W-:Y:S05]  /*72d0*/  @!P0 BRA `(.L_x_119) ;  /* 0xfffffffc00f08947 */ /* 0x004fea000383ffff */
[----:B------:R-:W-:Y:S05]  /*72e0*/  BRA `(.L_x_27) ;  /* 0xffffffa800187947 */ /* 0x000fea000383ffff */
.L_x_32:
[----:B-1----:R1:W2:Y:S02]  /*72f0*/  SYNCS.PHASECHK.TRANS64.TRYWAIT P0, [R2+URZ+0xa0], R3 ;  /* 0x0000a003020075a7 */ /* 0x0022a400080011ff */
[----:B--2---:R-:W-:Y:S05]  /*7300*/  @!P0 NANOSLEEP.SYNCS 0x989680 ;  /* 0x009896800000895d */ /* 0x004fea0003900000 */
[----:B------:R-:W2:Y:S02]  /*7310*/  @!P0 SYNCS.PHASECHK.TRANS64 P0, [R2+URZ+0xa0], R3 ;  /* 0x0000a003020085a7 */ /* 0x000ea400080010ff */
[----:B--2---:R-:W-:Y:S05]  /*7320*/  @!P0 BRA `(.L_x_32) ;  /* 0xfffffffc00f08947 */ /* 0x004fea000383ffff */
[----:B------:R-:W-:Y:S05]  /*7330*/  BRA `(.L_x_120) ;  /* 0xffffffa800cc7947 */ /* 0x000fea000383ffff */
.L_x_36:
[----:B----4-:R-:W-:-:S07]  /*7340*/  MOV R0, UR5 ;  /* 0x0000000500007c02 */ /* 0x010fce0008000f00 */
.L_x_121:
[----:B-1----:R1:W2:Y:S02]  /*7350*/  SYNCS.PHASECHK.TRANS64.TRYWAIT P0, [R0+URZ], R2 ;  /* 0x00000002000075a7 */ /* 0x0022a400080011ff */
[----:B--2---:R-:W-:Y:S05]  /*7360*/  @!P0 NANOSLEEP.SYNCS 0x989680 ;  /* 0x009896800000895d */ /* 0x004fea0003900000 */
[----:B------:R-:W2:Y:S02]  /*7370*/  @!P0 SYNCS.PHASECHK.TRANS64 P0, [R0+URZ], R2 ;  /* 0x00000002000085a7 */ /* 0x000ea400080010ff */
[----:B--2---:R-:W-:Y:S05]  /*7380*/  @!P0 BRA `(.L_x_121) ;  /* 0xfffffffc00f08947 */ /* 0x004fea000383ffff */
[----:B------:R-:W-:Y:S05]  /*7390*/  BRA `(.L_x_122) ;  /* 0xffffffb0003c7947 */ /* 0x000fea000383ffff */
.L_x_37:
[----:B----4-:R-:W-:-:S07]  /*73a0*/  MOV R0, UR5 ;  /* 0x0000000500007c02 */ /* 0x010fce0008000f00 */
.L_x_123:
[----:B-1----:R1:W2:Y:S02]  /*73b0*/  SYNCS.PHASECHK.TRANS64.TRYWAIT P0, [R0+URZ], R3 ;  /* 0x00000003000075a7 */ /* 0x0022a400080011ff */
[----:B--2---:R-:W-:Y:S05]  /*73c0*/  @!P0 NANOSLEEP.SYNCS 0x989680 ;  /* 0x009896800000895d */ /* 0x004fea0003900000 */
[----:B------:R-:W2:Y:S02]  /*73d0*/  @!P0 SYNCS.PHASECHK.TRANS64 P0, [R0+URZ], R3 ;  /* 0x00000003000085a7 */ /* 0x000ea400080010ff */
[----:B--2---:R-:W-:Y:S05]  /*73e0*/  @!P0 BRA `(.L_x_123) ;  /* 0xfffffffc00f08947 */ /* 0x004fea000383ffff */
[----:B------:R-:W-:Y:S05]  /*73f0*/  BRA `(.L_x_124) ;  /* 0xffffffb000487947 */ /* 0x000fea000383ffff */
.L_x_38:
[----:B----4-:R-:W-:-:S07]  /*7400*/  MOV R0, UR5 ;  /* 0x0000000500007c02 */ /* 0x010fce0008000f00 */
.L_x_125:
[----:B-1----:R1:W2:Y:S02]  /*7410*/  SYNCS.PHASECHK.TRANS64.TRYWAIT P0, [R0+URZ], R3 ;  /* 0x00000003000075a7 */ /* 0x0022a400080011ff */
[----:B--2---:R-:W-:Y:S05]  /*7420*/  @!P0 NANOSLEEP.SYNCS 0x989680 ;  /* 0x009896800000895d */ /* 0x004fea0003900000 */
[----:B------:R-:W2:Y:S02]  /*7430*/  @!P0 SYNCS.PHASECHK.TRANS64 P0, [R0+URZ], R3 ;  /* 0x00000003000085a7 */ /* 0x000ea400080010ff */
[----:B--2---:R-:W-:Y:S05]  /*7440*/  @!P0 BRA `(.L_x_125) ;  /* 0xfffffffc00f08947 */ /* 0x004fea000383ffff */
[----:B------:R-:W-:Y:S05]  /*7450*/  BRA `(.L_x_126) ;  /* 0xffffffb000547947 */ /* 0x000fea000383ffff */
.L_x_39:
[----:B----4-:R-:W-:-:S07]  /*7460*/  MOV R0, UR5 ;  /* 0x0000000500007c02 */ /* 0x010fce0008000f00 */
.L_x_127:
[----:B-1----:R1:W2:Y:S02]  /*7470*/  SYNCS.PHASECHK.TRANS64.TRYWAIT P0, [R0+URZ], R3 ;  /* 0x00000003000075a7 */ /* 0x0022a400080011ff */
[----:B--2---:R-:W-:Y:S05]  /*7480*/  @!P0 NANOSLEEP.SYNCS 0x989680 ;  /* 0x009896800000895d */ /* 0x004fea0003900000 */
[----:B------:R-:W2:Y:S02]  /*7490*/  @!P0 SYNCS.PHASECHK.TRANS64 P0, [R0+URZ], R3 ;  /* 0x00000003000085a7 */ /* 0x000ea400080010ff */
[----:B--2---:R-:W-:Y:S05]  /*74a0*/  @!P0 BRA `(.L_x_127) ;  /* 0xfffffffc00f08947 */ /* 0x004fea000383ffff */
[----:B------:R-:W-:Y:S05]  /*74b0*/  BRA `(.L_x_128) ;  /* 0xffffffb000607947 */ /* 0x000fea000383ffff */
.L_x_40:
[----:B----4-:R-:W-:-:S07]  /*74c0*/  MOV R0, UR5 ;  /* 0x0000000500007c02 */ /* 0x010fce0008000f00 */
.L_x_129:
[----:B-1----:R1:W2:Y:S02]  /*74d0*/  SYNCS.PHASECHK.TRANS64.TRYWAIT P0, [R0+URZ], R3 ;  /* 0x00000003000075a7 */ /* 0x0022a400080011ff */
[----:B--2---:R-:W-:Y:S05]  /*74e0*/  @!P0 NANOSLEEP.SYNCS 0x989680 ;  /* 0x009896800000895d */ /* 0x004fea0003900000 */
[----:B------:R-:W2:Y:S02]  /*74f0*/  @!P0 SYNCS.PHASECHK.TRANS64 P0, [R0+URZ], R3 ;  /* 0x00000003000085a7 */ /* 0x000ea400080010ff */
[----:B--2---:R-:W-:Y:S05]  /*7500*/  @!P0 BRA `(.L_x_129) ;  /* 0xfffffffc00f08947 */ /* 0x004fea000383ffff */
[----:B------:R-:W-:Y:S05]  /*7510*/  BRA `(.L_x_130) ;  /* 0xffffffb0006c7947 */ /* 0x000fea000383ffff */
.L_x_43:
[----:B-1----:R1:W2:Y:S02]  /*7520*/  SYNCS.PHASECHK.TRANS64.TRYWAIT P0, [R0+URZ+0x100], R4 ;  /* 0x00010004000075a7 */ /* 0x0022a400080011ff */
[----:B--2---:R-:W-:Y:S05]  /*7530*/  @!P0 NANOSLEEP.SYNCS 0x989680 ;  /* 0x009896800000895d */ /* 0x004fea0003900000 */
[----:B------:R-:W2:Y:S02]  /*7540*/  @!P0 SYNCS.PHASECHK.TRANS64 P0, [R0+URZ+0x100], R4 ;  /* 0x00010004000085a7 */ /* 0x000ea400080010ff */
[----:B--2---:R-:W-:Y:S05]  /*7550*/  @!P0 BRA `(.L_x_43) ;  /* 0xfffffffc00f08947 */ /* 0x004fea000383ffff */
[----:B------:R-:W-:Y:S05]  /*7560*/  BRA `(.L_x_131) ;  /* 0xffffffb000c87947 */ /* 0x000fea000383ffff */
.L_x_44:
[----:B------:R-:W-:-:S07]  /*7570*/  MOV R0, UR5 ;  /* 0x0000000500007c02 */ /* 0x000fce0008000f00 */
.L_x_132:
[----:B-1----:R1:W2:Y:S02]  /*7580*/  SYNCS.PHASECHK.TRANS64.TRYWAIT P0, [R0+URZ+0xb0], R5 ;  /* 0x0000b005000075a7 */ /* 0x0022a400080011ff */
[----:B--2---:R-:W-:Y:S05]  /*7590*/  @!P0 NANOSLEEP.SYNCS 0x989680 ;  /* 0x009896800000895d */ /* 0x004fea0003900000 */
[----:B------:R-:W2:Y:S02]  /*75a0*/  @!P0 SYNCS.PHASECHK.TRANS64 P0, [R0+URZ+0xb0], R5 ;  /* 0x0000b005000085a7 */ /* 0x000ea400080010ff */
[----:B--2---:R-:W-:Y:S05]  /*75b0*/  @!P0 BRA `(.L_x_132) ;  /* 0xfffffffc00f08947 */ /* 0x004fea000383ffff */
[----:B------:R-:W-:Y:S05]  /*75c0*/  BRA `(.L_x_133) ;  /* 0xffffffb000d87947 */ /* 0x000fea000383ffff */
.L_x_45:
[----:B-1----:R1:W2:Y:S02]  /*75d0*/  SYNCS.PHASECHK.TRANS64.TRYWAIT P1, [R0+URZ+0xa0], R4 ;  /* 0x0000a004000075a7 */ /* 0x0022a400080211ff */
[----:B--2---:R-:W-:Y:S05]  /*75e0*/  @!P1 NANOSLEEP.SYNCS 0x989680 ;  /* 0x009896800000995d */ /* 0x004fea0003900000 */
[----:B------:R-:W2:Y:S02]  /*75f0*/  @!P1 SYNCS.PHASECHK.TRANS64 P1, [R0+URZ+0xa0], R4 ;  /* 0x0000a004000095a7 */ /* 0x000ea400080210ff */
[----:B--2---:R-:W-:Y:S05]  /*7600*/  @!P1 BRA `(.L_x_45) ;  /* 0xfffffffc00f09947 */ /* 0x004fea000383ffff */
[----:B------:R-:W-:Y:S05]  /*7610*/  BRA `(.L_x_134) ;  /* 0xffffffb400087947 */ /* 0x000fea000383ffff */
.L_x_48:
[----:B------:R-:W-:-:S07]  /*7620*/  MOV R0, UR5 ;  /* 0x0000000500007c02 */ /* 0x000fce0008000f00 */
.L_x_135:
[----:B-1----:R1:W2:Y:S02]  /*7630*/  SYNCS.PHASECHK.TRANS64.TRYWAIT P0, [R0+URZ+0xb0], R2 ;  /* 0x0000b002000075a7 */ /* 0x0022a400080011ff */
[----:B--2---:R-:W-:Y:S05]  /*7640*/  @!P0 NANOSLEEP.SYNCS 0x989680 ;  /* 0x009896800000895d */ /* 0x004fea0003900000 */
[----:B------:R-:W2:Y:S02]  /*7650*/  @!P0 SYNCS.PHASECHK.TRANS64 P0, [R0+URZ+0xb0], R2 ;  /* 0x0000b002000085a7 */ /* 0x000ea400080010ff */
[----:B--2---:R-:W-:Y:S05]  /*7660*/  @!P0 BRA `(.L_x_135) ;  /* 0xfffffffc00f08947 */ /* 0x004fea000383ffff */
[----:B------:R-:W-:Y:S05]  /*7670*/  BRA `(.L_x_47) ;  /* 0xffffffb4005c7947 */ /* 0x000fea000383ffff */
.L_x_55:
[----:B-1----:R1:W2:Y:S02]  /*7680*/  SYNCS.PHASECHK.TRANS64.TRYWAIT P1, [R0+URZ+0xa0], R2 ;  /* 0x0000a002000075a7 */ /* 0x0022a400080211ff */
[----:B--2---:R-:W-:Y:S05]  /*7690*/  @!P1 NANOSLEEP.SYNCS 0x989680 ;  /* 0x009896800000995d */ /* 0x004fea0003900000 */
[----:B------:R-:W2:Y:S02]  /*76a0*/  @!P1 SYNCS.PHASECHK.TRANS64 P1, [R0+URZ+0xa0], R2 ;  /* 0x0000a002000095a7 */ /* 0x000ea400080210ff */
[----:B--2---:R-:W-:Y:S05]  /*76b0*/  @!P1 BRA `(.L_x_55) ;  /* 0xfffffffc00f09947 */ /* 0x004fea000383ffff */
[----:B------:R-:W-:Y:S05]  /*76c0*/  BRA `(.L_x_136) ;  /* 0xffffffb800ec7947 */ /* 0x000fea000383ffff */
.L_x_56:
[----:B------:R-:W-:-:S07]  /*76d0*/  MOV R2, UR6 ;  /* 0x0000000600027c02 */ /* 0x000fce0008000f00 */
.L_x_137:
[----:B-1----:R1:W2:Y:S02]  /*76e0*/  SYNCS.PHASECHK.TRANS64.TRYWAIT P0, [R2+URZ+0xe0], R0 ;  /* 0x0000e000020075a7 */ /* 0x0022a400080011ff */
[----:B--2---:R-:W-:Y:S05]  /*76f0*/  @!P0 NANOSLEEP.SYNCS 0x989680 ;  /* 0x009896800000895d */ /* 0x004fea0003900000 */
[----:B------:R-:W2:Y:S02]  /*7700*/  @!P0 SYNCS.PHASECHK.TRANS64 P0, [R2+URZ+0xe0], R0 ;  /* 0x0000e000020085a7 */ /* 0x000ea400080010ff */
[----:B--2---:R-:W-:Y:S05]  /*7710*/  @!P0 BRA `(.L_x_137) ;  /* 0xfffffffc00f08947 */ /* 0x004fea000383ffff */
[----:B------:R-:W-:Y:S05]  /*7720*/  BRA `(.L_x_138) ;  /* 0xffffffbc003c7947 */ /* 0x000fea000383ffff */
.L_x_59:
[----:B------:R-:W-:Y:S07]  /*7730*/  MOV R0, UR11 ;  /* 0x0000000b00007c02 */ /* 0x000fee0008000f00 */
.L_x_139:
[----:B-1----:R1:W2:Y:S02]  /*7740*/  SYNCS.PHASECHK.TRANS64.TRYWAIT P0, [R0+URZ], R2 ;  /* 0x00000002000075a7 */ /* 0x0022a400080011ff */
[----:B--2---:R-:W-:Y:S05]  /*7750*/  @!P0 NANOSLEEP.SYNCS 0x989680 ;  /* 0x009896800000895d */ /* 0x004fea0003900000 */
[----:B------:R-:W2:Y:S02]  /*7760*/  @!P0 SYNCS.PHASECHK.TRANS64 P0, [R0+URZ], R2 ;  /* 0x00000002000085a7 */ /* 0x000ea400080010ff */
[----:B--2---:R-:W-:Y:S05]  /*7770*/  @!P0 BRA `(.L_x_139) ;  /* 0xfffffffc00f08947 */ /* 0x004fea000383ffff */
[----:B------:R-:W-:Y:S05]  /*7780*/  BRA `(.L_x_58) ;  /* 0xffffffbc00587947 */ /* 0x000fea000383ffff */
.L_x_62:
[----:B------:R-:W-:-:S07]  /*7790*/  MOV R0, UR6 ;  /* 0x0000000600007c02 */ /* 0x000fce0008000f00 */
.L_x_140:
[----:B--2---:R2:W4:Y:S02]  /*77a0*/  SYNCS.PHASECHK.TRANS64.TRYWAIT P0, [R0+URZ], R2 ;  /* 0x00000002000075a7 */ /* 0x00452400080011ff */
[----:B----4-:R-:W-:Y:S05]  /*77b0*/  @!P0 NANOSLEEP.SYNCS 0x989680 ;  /* 0x009896800000895d */ /* 0x010fea0003900000 */
[----:B------:R-:W4:Y:S02]  /*77c0*/  @!P0 SYNCS.PHASECHK.TRANS64 P0, [R0+URZ], R2 ;  /* 0x00000002000085a7 */ /* 0x000f2400080010ff */
[----:B----4-:R-:W-:Y:S05]  /*77d0*/  @!P0 BRA `(.L_x_140) ;  /* 0xfffffffc00f08947 */ /* 0x010fea000383ffff */
[----:B------:R-:W-:Y:S05]  /*77e0*/  BRA `(.L_x_141) ;  /* 0xffffffc000847947 */ /* 0x000fea000383ffff */
.L_x_63:
[----:B------:R-:W-:-:S07]  /*77f0*/  MOV R0, UR6 ;  /* 0x0000000600007c02 */ /* 0x000fce0008000f00 */
.L_x_142:
[----:B-1----:R1:W2:Y:S02]  /*7800*/  SYNCS.PHASECHK.TRANS64.TRYWAIT P0, [R0+URZ], R3 ;  /* 0x00000003000075a7 */ /* 0x0022a400080011ff */
[----:B--2---:R-:W-:Y:S05]  /*7810*/  @!P0 NANOSLEEP.SYNCS 0x989680 ;  /* 0x009896800000895d */ /* 0x004fea0003900000 */
[----:B------:R-:W2:Y:S02]  /*7820*/  @!P0 SYNCS.PHASECHK.TRANS64 P0, [R0+URZ], R3 ;  /* 0x00000003000085a7 */ /* 0x000ea400080010ff */
[----:B--2---:R-:W-:Y:S05]  /*7830*/  @!P0 BRA `(.L_x_142) ;  /* 0xfffffffc00f08947 */ /* 0x004fea000383ffff */
[----:B------:R-:W-:Y:S05]  /*7840*/  BRA `(.L_x_143) ;  /* 0xffffffc000907947 */ /* 0x000fea000383ffff */
.L_x_64:
[----:B------:R-:W-:-:S07]  /*7850*/  MOV R0, UR6 ;  /* 0x0000000600007c02 */ /* 0x000fce0008000f00 */
.L_x_144:
[----:B-1----:R1:W2:Y:S02]  /*7860*/  SYNCS.PHASECHK.TRANS64.TRYWAIT P0, [R0+URZ], R3 ;  /* 0x00000003000075a7 */ /* 0x0022a400080011ff */
[----:B--2---:R-:W-:Y:S05]  /*7870*/  @!P0 NANOSLEEP.SYNCS 0x989680 ;  /* 0x009896800000895d */ /* 0x004fea0003900000 */
[----:B------:R-:W2:Y:S02]  /*7880*/  @!P0 SYNCS.PHASECHK.TRANS64 P0, [R0+URZ], R3 ;  /* 0x00000003000085a7 */ /* 0x000ea400080010ff */
[----:B--2---:R-:W-:Y:S05]  /*7890*/  @!P0 BRA `(.L_x_144) ;  /* 0xfffffffc00f08947 */ /* 0x004fea000383ffff */
[----:B------:R-:W-:Y:S05]  /*78a0*/  BRA `(.L_x_145) ;  /* 0xffffffc0009c7947 */ /* 0x000fea000383ffff */
.L_x_65:
[----:B-1----:R-:W-:-:S07]  /*78b0*/  MOV R0, UR7 ;  /* 0x0000000700007c02 */ /* 0x002fce0008000f00 */
.L_x_146:
[----:B-1----:R1:W2:Y:S02]  /*78c0*/  SYNCS.PHASECHK.TRANS64.TRYWAIT P0, [R0+URZ], R2 ;  /* 0x00000002000075a7 */ /* 0x0022a400080011ff */
[----:B--2---:R-:W-:Y:S05]  /*78d0*/  @!P0 NANOSLEEP.SYNCS 0x989680 ;  /* 0x009896800000895d */ /* 0x004fea0003900000 */
[----:B------:R-:W2:Y:S02]  /*78e0*/  @!P0 SYNCS.PHASECHK.TRANS64 P0, [R0+URZ], R2 ;  /* 0x00000002000085a7 */ /* 0x000ea400080010ff */
[----:B--2---:R-:W-:Y:S05]  /*78f0*/  @!P0 BRA `(.L_x_146) ;  /* 0xfffffffc00f08947 */ /* 0x004fea000383ffff */
[----:B------:R-:W-:Y:S05]  /*7900*/  BRA `(.L_x_147) ;  /* 0xffffffc000a87947 */ /* 0x000fea000383ffff */
.L_x_70:
[----:B--2---:R2:W3:Y:S02]  /*7910*/  SYNCS.PHASECHK.TRANS64.TRYWAIT P0, [R0+URZ+0xa0], R2 ;  /* 0x0000a002000075a7 */ /* 0x0044e400080011ff */
[----:B---3--:R-:W-:Y:S05]  /*7920*/  @!P0 NANOSLEEP.SYNCS 0x989680 ;  /* 0x009896800000895d */ /* 0x008fea0003900000 */
[----:B------:R-:W3:Y:S02]  /*7930*/  @!P0 SYNCS.PHASECHK.TRANS64 P0, [R0+URZ+0xa0], R2 ;  /* 0x0000a002000085a7 */ /* 0x000ee400080010ff */
[----:B---3--:R-:W-:Y:S05]  /*7940*/  @!P0 BRA `(.L_x_70) ;  /* 0xfffffffc00f08947 */ /* 0x008fea000383ffff */
[----:B------:R-:W-:Y:S05]  /*7950*/  BRA `(.L_x_148) ;  /* 0xffffffc400a07947 */ /* 0x000fea000383ffff */
.L_x_73:
[----:B------:R-:W-:Y:S07]  /*7960*/  MOV R0, UR7 ;  /* 0x0000000700007c02 */ /* 0x000fee0008000f00 */
.L_x_149:
[----:B--2---:R2:W3:Y:S02]  /*7970*/  SYNCS.PHASECHK.TRANS64.TRYWAIT P0, [R0+URZ+0x98], R2 ;  /* 0x00009802000075a7 */ /* 0x0044e400080011ff */
[----:B---3--:R-:W-:Y:S05]  /*7980*/  @!P0 NANOSLEEP.SYNCS 0x989680 ;  /* 0x009896800000895d */ /* 0x008fea0003900000 */
[----:B------:R-:W3:Y:S02]  /*7990*/  @!P0 SYNCS.PHASECHK.TRANS64 P0, [R0+URZ+0x98], R2 ;  /* 0x00009802000085a7 */ /* 0x000ee400080010ff */
[----:B---3--:R-:W-:Y:S05]  /*79a0*/  @!P0 BRA `(.L_x_149) ;  /* 0xfffffffc00f08947 */ /* 0x008fea000383ffff */
[----:B------:R-:W-:Y:S05]  /*79b0*/  BRA `(.L_x_72) ;  /* 0xffffffc800807947 */ /* 0x000fea000383ffff */
.L_x_76:
[----:B------:R-:W-:Y:S07]  /*79c0*/  MOV R0, UR15 ;  /* 0x0000000f00007c02 */ /* 0x000fee0008000f00 */
.L_x_150:
[----:B-1----:R1:W2:Y:S02]  /*79d0*/  SYNCS.PHASECHK.TRANS64.TRYWAIT P0, [R0+URZ+0x78], R9 ;  /* 0x00007809000075a7 */ /* 0x0022a400080011ff */
[----:B--2---:R-:W-:Y:S05]  /*79e0*/  @!P0 NANOSLEEP.SYNCS 0x989680 ;  /* 0x009896800000895d */ /* 0x004fea0003900000 */
[----:B------:R-:W2:Y:S02]  /*79f0*/  @!P0 SYNCS.PHASECHK.TRANS64 P0, [R0+URZ+0x78], R9 ;  /* 0x00007809000085a7 */ /* 0x000ea400080010ff */
[----:B--2---:R-:W-:Y:S05]  /*7a00*/  @!P0 BRA `(.L_x_150) ;  /* 0xfffffffc00f08947 */ /* 0x004fea000383ffff */
[----:B------:R-:W-:Y:S05]  /*7a10*/  BRA `(.L_x_151) ;  /* 0xffffffc800f87947 */ /* 0x000fea000383ffff */
.L_x_77:
[----:B------:R-:W-:Y:S07]  /*7a20*/  MOV R0, UR13 ;  /* 0x0000000d00007c02 */ /* 0x000fee0008000f00 */
.L_x_152:
[----:B-1----:R1:W2:Y:S02]  /*7a30*/  SYNCS.PHASECHK.TRANS64.TRYWAIT P0, [R0+URZ+0x78], R20 ;  /* 0x00007814000075a7 */ /* 0x0022a400080011ff */
[----:B--2---:R-:W-:Y:S05]  /*7a40*/  @!P0 NANOSLEEP.SYNCS 0x989680 ;  /* 0x009896800000895d */ /* 0x004fea0003900000 */
[----:B------:R-:W2:Y:S02]  /*7a50*/  @!P0 SYNCS.PHASECHK.TRANS64 P0, [R0+URZ+0x78], R20 ;  /* 0x00007814000085a7 */ /* 0x000ea400080010ff */
[----:B--2---:R-:W-:Y:S05]  /*7a60*/  @!P0 BRA `(.L_x_152) ;  /* 0xfffffffc00f08947 */ /* 0x004fea000383ffff */
[----:B------:R-:W-:Y:S05]  /*7a70*/  BRA `(.L_x_153) ;  /* 0xffffffcc00987947 */ /* 0x000fea000383ffff */
.L_x_79:
[----:B------:R-:W-:-:S07]  /*7a80*/  MOV R0, UR4 ;  /* 0x0000000400007c02 */ /* 0x000fce0008000f00 */
.L_x_154:
[----:B-1----:R1:W3:Y:S02]  /*7a90*/  SYNCS.PHASECHK.TRANS64.TRYWAIT P0, [R0+URZ], R2 ;  /* 0x00000002000075a7 */ /* 0x0022e400080011ff */
[----:B---3--:R-:W-:Y:S05]  /*7aa0*/  @!P0 NANOSLEEP.SYNCS 0x989680 ;  /* 0x009896800000895d */ /* 0x008fea0003900000 */
[----:B------:R-:W3:Y:S02]  /*7ab0*/  @!P0 SYNCS.PHASECHK.TRANS64 P0, [R0+URZ], R2 ;  /* 0x00000002000085a7 */ /* 0x000ee400080010ff */
[----:B---3--:R-:W-:Y:S05]  /*7ac0*/  @!P0 BRA `(.L_x_154) ;  /* 0xfffffffc00f08947 */ /* 0x008fea000383ffff */
[----:B------:R-:W-:Y:S05]  /*7ad0*/  BRA `(.L_x_155) ;  /* 0xffffffd000247947 */ /* 0x000fea000383ffff */
.L_x_80:
[----:B------:R-:W-:-:S07]  /*7ae0*/  MOV R0, UR4 ;  /* 0x0000000400007c02 */ /* 0x000fce0008000f00 */
.L_x_156:
[----:B-1----:R1:W3:Y:S02]  /*7af0*/  SYNCS.PHASECHK.TRANS64.TRYWAIT P0, [R0+URZ], R2 ;  /* 0x00000002000075a7 */ /* 0x0022e400080011ff */
[----:B---3--:R-:W-:Y:S05]  /*7b00*/  @!P0 NANOSLEEP.SYNCS 0x989680 ;  /* 0x009896800000895d */ /* 0x008fea0003900000 */
[----:B------:R-:W3:Y:S02]  /*7b10*/  @!P0 SYNCS.PHASECHK.TRANS64 P0, [R0+URZ], R2 ;  /* 0x00000002000085a7 */ /* 0x000ee400080010ff */
[----:B---3--:R-:W-:Y:S05]  /*7b20*/  @!P0 BRA `(.L_x_156) ;  /* 0xfffffffc00f08947 */ /* 0x008fea000383ffff */
[----:B------:R-:W-:Y:S05]  /*7b30*/  BRA `(.L_x_157) ;  /* 0xffffffd000307947 */ /* 0x000fea000383ffff */
.L_x_82:
[----:B--2---:R2:W4:Y:S02]  /*7b40*/  SYNCS.PHASECHK.TRANS64.TRYWAIT P0, [R0+URZ+0xa0], R2 ;  /* 0x0000a002000075a7 */ /* 0x00452400080011ff */
[----:B----4-:R-:W-:Y:S05]  /*7b50*/  @!P0 NANOSLEEP.SYNCS 0x989680 ;  /* 0x009896800000895d */ /* 0x010fea0003900000 */
[----:B------:R-:W4:Y:S02]  /*7b60*/  @!P0 SYNCS.PHASECHK.TRANS64 P0, [R0+URZ+0xa0], R2 ;  /* 0x0000a002000085a7 */ /* 0x000f2400080010ff */
[----:B----4-:R-:W-:Y:S05]  /*7b70*/  @!P0 BRA `(.L_x_82) ;  /* 0xfffffffc00f08947 */ /* 0x010fea000383ffff */
[----:B------:R-:W-:Y:S05]  /*7b80*/  BRA `(.L_x_158) ;  /* 0xffffffd400207947 */ /* 0x000fea000383ffff */
.L_x_92:
[----:B-1----:R1:W3:Y:S02]  /*7b90*/  SYNCS.PHASECHK.TRANS64.TRYWAIT P1, [R2+URZ+0x60], R4 ;  /* 0x00006004020075a7 */ /* 0x0022e400080211ff */
[----:B---3--:R-:W-:Y:S05]  /*7ba0*/  @!P1 NANOSLEEP.SYNCS 0x989680 ;  /* 0x009896800000995d */ /* 0x008fea0003900000 */
[----:B------:R-:W3:Y:S02]  /*7bb0*/  @!P1 SYNCS.PHASECHK.TRANS64 P1, [R2+URZ+0x60], R4 ;  /* 0x00006004020095a7 */ /* 0x000ee400080210ff */
[----:B---3--:R-:W-:Y:S05]  /*7bc0*/  @!P1 BRA `(.L_x_92) ;  /* 0xfffffffc00f09947 */ /* 0x008fea000383ffff */
[----:B------:R-:W-:Y:S05]  /*7bd0*/  BRA `(.L_x_91) ;  /* 0xffffffe000207947 */ /* 0x000fea000383ffff */
.L_x_94:
[----:B-1----:R1:W2:Y:S02]  /*7be0*/  SYNCS.PHASECHK.TRANS64.TRYWAIT P0, [R44+URZ+0xc0], R3 ;  /* 0x0000c0032c0075a7 */ /* 0x0022a400080011ff */
[----:B--2---:R-:W-:Y:S05]  /*7bf0*/  @!P0 NANOSLEEP.SYNCS 0x989680 ;  /* 0x009896800000895d */ /* 0x004fea0003900000 */
[----:B------:R-:W2:Y:S02]  /*7c00*/  @!P0 SYNCS.PHASECHK.TRANS64 P0, [R44+URZ+0xc0], R3 ;  /* 0x0000c0032c0085a7 */ /* 0x000ea400080010ff */
[----:B--2---:R-:W-:Y:S05]  /*7c10*/  @!P0 BRA `(.L_x_94) ;  /* 0xfffffffc00f08947 */ /* 0x004fea000383ffff */
[----:B------:R-:W-:Y:S05]  /*7c20*/  BRA `(.L_x_93) ;  /* 0xffffffe000707947 */ /* 0x000fea000383ffff */
.L_x_105:
[----:B-1----:R1:W2:Y:S02]  /*7c30*/  SYNCS.PHASECHK.TRANS64.TRYWAIT P0, [R2+URZ+0x60], R45 ;  /* 0x0000602d020075a7 */ /* 0x0022a400080011ff */
[----:B--2---:R-:W-:Y:S05]  /*7c40*/  @!P0 NANOSLEEP.SYNCS 0x989680 ;  /* 0x009896800000895d */ /* 0x004fea0003900000 */
[----:B------:R-:W2:Y:S02]  /*7c50*/  @!P0 SYNCS.PHASECHK.TRANS64 P0, [R2+URZ+0x60], R45 ;  /* 0x0000602d020085a7 */ /* 0x000ea400080010ff */
[----:B--2---:R-:W-:Y:S05]  /*7c60*/  @!P0 BRA `(.L_x_105) ;  /* 0xfffffffc00f08947 */ /* 0x004fea000383ffff */
[----:B------:R-:W-:Y:S05]  /*7c70*/  BRA `(.L_x_104) ;  /* 0xffffffe800807947 */ /* 0x000fea000383ffff */
        .weak           $__internal_0_$__cuda_sm10x_tcgen05_guardrail_trap_col_being_dealloced_not_returned_by_alloc
        .type           $__internal_0_$__cuda_sm10x_tcgen05_guardrail_trap_col_being_dealloced_not_returned_by_alloc,@function
        .size           $__internal_0_$__cuda_sm10x_tcgen05_guardrail_trap_col_being_dealloced_not_returned_by_alloc,($__internal_1_$__cuda_sm10x_tcgen05_guardrail_trap_phase_invalid_during_alloc - $__internal_0_$__cuda_sm10x_tcgen05_guardrail_trap_col_being_dealloced_not_returned_by_alloc)
$__internal_0_$__cuda_sm10x_tcgen05_guardrail_trap_col_being_dealloced_not_returned_by_alloc:
[----:B------:R-:W-:Y:S05]  /*7c80*/  BPT.TRAP 0x1 ;  /* 0x000000040000795c */ /* 0x000fea0000300000 */
[----:B------:R-:W-:-:S04]  /*7c90*/  HFMA2 R3, -RZ, RZ, 0, 0 ;  /* 0x00000000ff037431 */ /* 0x000fc800000001ff */
[----:B------:R-:W-:Y:S05]  /*7ca0*/  RET.REL.NODEC R2 `(_ZN7cutlass13device_kernelINS_4gemm6kernel13GemmUniversalIN4cute5tupleIJiiiiEEENS1_10collective13CollectiveMmaINS1_35MainloopSm100TmaUmmaWarpSpecializedILi6ELi2ELi4ENS5_IJNS4_1CILi1EEESB_SB_EEEEENS5_IJNSA_ILi64EEESE_NSA_ILi128EEEEEENS_10bfloat16_tENS5_IJlSB_lEEESH_SI_NS4_8TiledMMAINS4_8MMA_AtomIJNS4_20SM100_MMA_F16BF16_SSISH_SH_fLi64ELi64ELNS4_4UMMA5MajorE0ELSN_0ELNSM_7ScaleInE0ELSO_0EEEEEENS4_6LayoutISC_NS5_IJNSA_ILi0EEESS_SS_EEEEENS5_IJNS4_10UnderscoreESV_SV_EEEEENS4_13SM90_TMA_LOADENS4_14ComposedLayoutINS4_7SwizzleILi3ELi4ELi3EEENS4_18smem_ptr_flag_bitsILi16EEENSR_INS5_IJNSA_ILi8EEESE_EEENS5_IJSE_SB_EEEEEEEvNS4_8identityESY_S18_vS19_EENS_8epilogue10collective18CollectiveEpilogueINS1B_23Sm100TmaWarpSpecializedILi3ELi2ELi16ELb1ELb0EEEJSG_NS5_IJNSR_ISE_SB_EENSR_INSA_ILi32EEESB_EEEEESH_SI_SH_SI_NS1B_6fusion15FusionCallbacksIS1F_NS1K_17LinearCombinationISH_fSH_fLNS_15FloatRoundStyleE2EEESG_S1J_JEEENS4_5SM1004TMEM4LOAD26SM100_TMEM_LOAD_16dp256b4xESY_NSZ_INS10_ILi2ELi4ELi3EEES13_NSR_INS5_IJS14_S1H_EEENS5_IJS1H_SB_EEEEEEENS4_17SM75_U32x4_LDSM_NENS4_14SM90_TMA_STOREES1Y_NS4_17SM90_U32x4_STSM_NENS4_39AutoVectorizingCopyWithAssumedAlignmentILi128EEEEEEvvEEEEvNT_6ParamsE) ;  /* 0xffffff8002d47950 */ /* 0x000fea0003c3ffff */
        .weak           $__internal_1_$__cuda_sm10x_tcgen05_guardrail_trap_phase_invalid_during_alloc
        .type           $__internal_1_$__cuda_sm10x_tcgen05_guardrail_trap_phase_invalid_during_alloc,@function
        .size           $__internal_1_$__cuda_sm10x_tcgen05_guardrail_trap_phase_invalid_during_alloc,($__internal_2_$__cuda_sm10x_tcgen05_guardrail_trap_unallocated_columns_being_dealloced - $__internal_1_$__cuda_sm10x_tcgen05_guardrail_trap_phase_invalid_during_alloc)
$__internal_1_$__cuda_sm10x_tcgen05_guardrail_trap_phase_invalid_during_alloc:
[----:B------:R-:W-:Y:S05]  /*7cb0*/  BPT.TRAP 0x1 ;  /* 0x000000040000795c */ /* 0x000fea0000300000 */
[----:B------:R-:W-:-:S04]  /*7cc0*/  MOV R3, 0x0 ;  /* 0x0000000000037802 */ /* 0x000fc80000000f00 */
[----:B------:R-:W-:Y:S05]  /*7cd0*/  RET.REL.NODEC R2 `(_ZN7cutlass13device_kernelINS_4gemm6kernel13GemmUniversalIN4cute5tupleIJiiiiEEENS1_10collective13CollectiveMmaINS1_35MainloopSm100TmaUmmaWarpSpecializedILi6ELi2ELi4ENS5_IJNS4_1CILi1EEESB_SB_EEEEENS5_IJNSA_ILi64EEESE_NSA_ILi128EEEEEENS_10bfloat16_tENS5_IJlSB_lEEESH_SI_NS4_8TiledMMAINS4_8MMA_AtomIJNS4_20SM100_MMA_F16BF16_SSISH_SH_fLi64ELi64ELNS4_4UMMA5MajorE0ELSN_0ELNSM_7ScaleInE0ELSO_0EEEEEENS4_6LayoutISC_NS5_IJNSA_ILi0EEESS_SS_EEEEENS5_IJNS4_10UnderscoreESV_SV_EEEEENS4_13SM90_TMA_LOADENS4_14ComposedLayoutINS4_7SwizzleILi3ELi4ELi3EEENS4_18smem_ptr_flag_bitsILi16EEENSR_INS5_IJNSA_ILi8EEESE_EEENS5_IJSE_SB_EEEEEEEvNS4_8identityESY_S18_vS19_EENS_8epilogue10collective18CollectiveEpilogueINS1B_23Sm100TmaWarpSpecializedILi3ELi2ELi16ELb1ELb0EEEJSG_NS5_IJNSR_ISE_SB_EENSR_INSA_ILi32EEESB_EEEEESH_SI_SH_SI_NS1B_6fusion15FusionCallbacksIS1F_NS1K_17LinearCombinationISH_fSH_fLNS_15FloatRoundStyleE2EEESG_S1J_JEEENS4_5SM1004TMEM4LOAD26SM100_TMEM_LOAD_16dp256b4xESY_NSZ_INS10_ILi2ELi4ELi3EEES13_NSR_INS5_IJS14_S1H_EEENS5_IJS1H_SB_EEEEEEENS4_17SM75_U32x4_LDSM_NENS4_14SM90_TMA_STOREES1Y_NS4_17SM90_U32x4_STSM_NENS4_39AutoVectorizingCopyWithAssumedAlignmentILi128EEEEEEvvEEEEvNT_6ParamsE) ;  /* 0xffffff8002c87950 */ /* 0x000fea0003c3ffff */
        .weak           $__internal_2_$__cuda_sm10x_tcgen05_guardrail_trap_unallocated_columns_being_dealloced
        .type           $__internal_2_$__cuda_sm10x_tcgen05_guardrail_trap_unallocated_columns_being_dealloced,@function
        .size           $__internal_2_$__cuda_sm10x_tcgen05_guardrail_trap_unallocated_columns_being_dealloced,(.L_x_160 - $__internal_2_$__cuda_sm10x_tcgen05_guardrail_trap_unallocated_columns_being_dealloced)
$__internal_2_$__cuda_sm10x_tcgen05_guardrail_trap_unallocated_columns_being_dealloced:
[----:B------:R-:W-:Y:S05]  /*7ce0*/  BPT.TRAP 0x1 ;  /* 0x000000040000795c */ /* 0x000fea0000300000 */
[----:B------:R-:W-:-:S04]  /*7cf0*/  HFMA2 R3, -RZ, RZ, 0, 0 ;  /* 0x00000000ff037431 */ /* 0x000fc800000001ff */
[----:B------:R-:W-:Y:S05]  /*7d00*/  RET.REL.NODEC R2 `(_ZN7cutlass13device_kernelINS_4gemm6kernel13GemmUniversalIN4cute5tupleIJiiiiEEENS1_10collective13CollectiveMmaINS1_35MainloopSm100TmaUmmaWarpSpecializedILi6ELi2ELi4ENS5_IJNS4_1CILi1EEESB_SB_EEEEENS5_IJNSA_ILi64EEESE_NSA_ILi128EEEEEENS_10bfloat16_tENS5_IJlSB_lEEESH_SI_NS4_8TiledMMAINS4_8MMA_AtomIJNS4_20SM100_MMA_F16BF16_SSISH_SH_fLi64ELi64ELNS4_4UMMA5MajorE0ELSN_0ELNSM_7ScaleInE0ELSO_0EEEEEENS4_6LayoutISC_NS5_IJNSA_ILi0EEESS_SS_EEEEENS5_IJNS4_10UnderscoreESV_SV_EEEEENS4_13SM90_TMA_LOADENS4_14ComposedLayoutINS4_7SwizzleILi3ELi4ELi3EEENS4_18smem_ptr_flag_bitsILi16EEENSR_INS5_IJNSA_ILi8EEESE_EEENS5_IJSE_SB_EEEEEEEvNS4_8identityESY_S18_vS19_EENS_8epilogue10collective18CollectiveEpilogueINS1B_23Sm100TmaWarpSpecializedILi3ELi2ELi16ELb1ELb0EEEJSG_NS5_IJNSR_ISE_SB_EENSR_INSA_ILi32EEESB_EEEEESH_SI_SH_SI_NS1B_6fusion15FusionCallbacksIS1F_NS1K_17LinearCombinationISH_fSH_fLNS_15FloatRoundStyleE2EEESG_S1J_JEEENS4_5SM1004TMEM4LOAD26SM100_TMEM_LOAD_16dp256b4xESY_NSZ_INS10_ILi2ELi4ELi3EEES13_NSR_INS5_IJS14_S1H_EEENS5_IJS1H_SB_EEEEEEENS4_17SM75_U32x4_LDSM_NENS4_14SM90_TMA_STOREES1Y_NS4_17SM90_U32x4_STSM_NENS4_39AutoVectorizingCopyWithAssumedAlignmentILi128EEEEEEvvEEEEvNT_6ParamsE) ;  /* 0xffffff8002bc7950 */ /* 0x000fea0003c3ffff */
.L_x_159:
[----:B------:R-:W-:-:S00]  /*7d10*/  BRA `(.L_x_159) ;  /* 0xfffffffc00fc7947 */ /* 0x000fc0000383ffff */
[----:B------:R-:W-:-:S00]  /*7d20*/  NOP ;  /* 0x0000000000007918 */ /* 0x000fc00000000000 */
        /* <DEDUP_REMOVED lines=13> */
.L_x_160:


//--------------------- .nv.global.init           --------------------------
	.section	.nv.global.init,"aw",@progbits
.nv.global.init:
	.type		$str$27,@object
	.size		$str$27,($str$28 - $str$27)
$str$27:
        /*0000*/ 	.byte	0x28, 0x61, 0x64, 0x64, 0x72, 0x65, 0x73, 0x73, 0x20, 0x26, 0x20, 0x6d, 0x61, 0x73, 0x6b, 0x29
        /*0010*/ 	.byte	0x20, 0x3d, 0x3d, 0x20, 0x30, 0x00
	.type		$str$28,@object
	.size		$str$28,($str$26 - $str$28)
$str$28:
        /*0016*/ 	.byte	0x2f, 0x74, 0x6d, 0x70, 0x2f, 0x63, 0x75, 0x74, 0x6c, 0x61, 0x73, 0x73, 0x5f, 0x73, 0x77, 0x65
        /*0026*/ 	.byte	0x65, 0x70, 0x5f, 0x73, 0x72, 0x63, 0x2f, 0x69, 0x6e, 0x63, 0x6c, 0x75, 0x64, 0x65, 0x2f, 0x63
        /*0036*/ 	.byte	0x75, 0x74, 0x65, 0x2f, 0x70, 0x6f, 0x69, 0x6e, 0x74, 0x65, 0x72, 0x5f, 0x66, 0x6c, 0x61, 0x67
        /*0046*/ 	.byte	0x67, 0x65, 0x64, 0x2e, 0x68, 0x70, 0x70, 0x00
	.type		$str$26,@object
	.size		$str$26,($str$25 - $str$26)
$str$26:
        /*004e*/ 	.byte	0x2f, 0x74, 0x6d, 0x70, 0x2f, 0x63, 0x75, 0x74, 0x6c, 0x61, 0x73, 0x73, 0x5f, 0x73, 0x77, 0x65
        /*005e*/ 	.byte	0x65, 0x70, 0x5f, 0x73, 0x72, 0x63, 0x2f, 0x69, 0x6e, 0x63, 0x6c, 0x75, 0x64, 0x65, 0x2f, 0x63
        /*006e*/ 	.byte	0x75, 0x74, 0x65, 0x2f, 0x61, 0x74, 0x6f, 0x6d, 0x2f, 0x63, 0x6f, 0x70, 0x79, 0x5f, 0x74, 0x72
        /*007e*/ 	.byte	0x61, 0x69, 0x74, 0x73, 0x5f, 0x73, 0x6d, 0x31, 0x30, 0x30, 0x2e, 0x68, 0x70, 0x70, 0x00
	.type		$str$25,@object
	.size		$str$25,(__unnamed_1 - $str$25)
$str$25:
        /*008d*/ 	.byte	0x28, 0x28, 0x75, 0x69, 0x6e, 0x74, 0x33, 0x32, 0x5f, 0x74, 0x28, 0x74, 0x68, 0x72, 0x65, 0x61
        /*009d*/ 	.byte	0x64, 0x49, 0x64, 0x78, 0x2e, 0x78, 0x29, 0x20, 0x2f, 0x20, 0x33, 0x32, 0x29, 0x20, 0x25, 0x20
        /*00ad*/ 	.byte	0x34, 0x29, 0x20, 0x3d, 0x3d, 0x20, 0x28, 0x28, 0x28, 0x74, 0x6d, 0x65, 0x6d, 0x5f, 0x61, 0x64
        /*00bd*/ 	.byte	0x64, 0x72, 0x20, 0x3e, 0x3e, 0x20, 0x31, 0x36, 0x29, 0x20, 0x2f, 0x20, 0x33, 0x32, 0x29, 0x20
        /*00cd*/ 	.byte	0x25, 0x20, 0x34, 0x29, 0x00
	.type		__unnamed_1,@object
	.size		__unnamed_1,(__unnamed_2 - __unnamed_1)
__unnamed_1:
        /*00d2*/ 	.byte	0x61, 0x75, 0x74, 0x6f, 0x20, 0x63, 0x75, 0x74, 0x65, 0x3a, 0x3a, 0x61, 0x73, 0x5f, 0x70, 0x6f
        /* <DEDUP_REMOVED lines=24> */
        /*0262*/ 	.byte	0x30, 0x34, 0x38, 0x3e, 0x3e, 0x3e, 0x3e, 0x5d, 0x00
	.type		__unnamed_2,@object
	.size		__unnamed_2,(.L_2 - __unnamed_2)
__unnamed_2:
        /* <DEDUP_REMOVED lines=45> */
        /*053b*/ 	.byte	0x3e, 0x3e, 0x3e, 0x5d, 0x00
.L_2:


//--------------------- .nv.shared._ZN7cutlass13device_kernelINS_4gemm6kernel13GemmUniversalIN4cute5tupleIJiiiiEEENS1_10collective13CollectiveMmaINS1_35MainloopSm100TmaUmmaWarpSpecializedILi6ELi2ELi4ENS5_IJNS4_1CILi1EEESB_SB_EEEEENS5_IJNSA_ILi64EEESE_NSA_ILi128EEEEEENS_10bfloat16_tENS5_IJlSB_lEEESH_SI_NS4_8TiledMMAINS4_8MMA_AtomIJNS4_20SM100_MMA_F16BF16_SSISH_SH_fLi64ELi64ELNS4_4UMMA5MajorE0ELSN_0ELNSM_7ScaleInE0ELSO_0EEEEEENS4_6LayoutISC_NS5_IJNSA_ILi0EEESS_SS_EEEEENS5_IJNS4_10UnderscoreESV_SV_EEEEENS4_13SM90_TMA_LOADENS4_14ComposedLayoutINS4_7SwizzleILi3ELi4ELi3EEENS4_18smem_ptr_flag_bitsILi16EEENSR_INS5_IJNSA_ILi8EEESE_EEENS5_IJSE_SB_EEEEEEEvNS4_8identityESY_S18_vS19_EENS_8epilogue10collective18CollectiveEpilogueINS1B_23Sm100TmaWarpSpecializedILi3ELi2ELi16ELb1ELb0EEEJSG_NS5_IJNSR_ISE_SB_EENSR_INSA_ILi32EEESB_EEEEESH_SI_SH_SI_NS1B_6fusion15FusionCallbacksIS1F_NS1K_17LinearCombinationISH_fSH_fLNS_15FloatRoundStyleE2EEESG_S1J_JEEENS4_5SM1004TMEM4LOAD26SM100_TMEM_LOAD_16dp256b4xESY_NSZ_INS10_ILi2ELi4ELi3EEES13_NSR_INS5_IJS14_S1H_EEENS5_IJS1H_SB_EEEEEEENS4_17SM75_U32x4_LDSM_NENS4_14SM90_TMA_STOREES1Y_NS4_17SM90_U32x4_STSM_NENS4_39AutoVectorizingCopyWithAssumedAlignmentILi128EEEEEEvvEEEEvNT_6ParamsE --------------------------
	.section	.nv.shared._ZN7cutlass13device_kernelINS_4gemm6kernel13GemmUniversalIN4cute5tupleIJiiiiEEENS1_10collective13CollectiveMmaINS1_35MainloopSm100TmaUmmaWarpSpecializedILi6ELi2ELi4ENS5_IJNS4_1CILi1EEESB_SB_EEEEENS5_IJNSA_ILi64EEESE_NSA_ILi128EEEEEENS_10bfloat16_tENS5_IJlSB_lEEESH_SI_NS4_8TiledMMAINS4_8MMA_AtomIJNS4_20SM100_MMA_F16BF16_SSISH_SH_fLi64ELi64ELNS4_4UMMA5MajorE0ELSN_0ELNSM_7ScaleInE0ELSO_0EEEEEENS4_6LayoutISC_NS5_IJNSA_ILi0EEESS_SS_EEEEENS5_IJNS4_10UnderscoreESV_SV_EEEEENS4_13SM90_TMA_LOADENS4_14ComposedLayoutINS4_7SwizzleILi3ELi4ELi3EEENS4_18smem_ptr_flag_bitsILi16EEENSR_INS5_IJNSA_ILi8EEESE_EEENS5_IJSE_SB_EEEEEEEvNS4_8identityESY_S18_vS19_EENS_8epilogue10collective18CollectiveEpilogueINS1B_23Sm100TmaWarpSpecializedILi3ELi2ELi16ELb1ELb0EEEJSG_NS5_IJNSR_ISE_SB_EENSR_INSA_ILi32EEESB_EEEEESH_SI_SH_SI_NS1B_6fusion15FusionCallbacksIS1F_NS1K_17LinearCombinationISH_fSH_fLNS_15FloatRoundStyleE2EEESG_S1J_JEEENS4_5SM1004TMEM4LOAD26SM100_TMEM_LOAD_16dp256b4xESY_NSZ_INS10_ILi2ELi4ELi3EEES13_NSR_INS5_IJS14_S1H_EEENS5_IJS1H_SB_EEEEEEENS4_17SM75_U32x4_LDSM_NENS4_14SM90_TMA_STOREES1Y_NS4_17SM90_U32x4_STSM_NENS4_39AutoVectorizingCopyWithAssumedAlignmentILi128EEEEEEvvEEEEvNT_6ParamsE,"aw",@nobits
	.sectionflags	@""
	.align	16
	.zero		1024


//--------------------- .nv.shared.reserved.0     --------------------------
	.section	.nv.shared.reserved.0,"aw",@nobits
	.weak		__nv_reservedSMEM_offset_0_alias
	.size		__nv_reservedSMEM_offset_0_alias, 0, 64
	.other		__nv_reservedSMEM_offset_0_alias,@"STO_CUDA_RESERVED_SHARED STV_DEFAULT"
__nv_reservedSMEM_offset_0_alias:
	.zero		0
.nv.shared.reserved.0:
	.zero		64
	.weak		__nv_reservedSMEM_tcgen05_partition
	.type		__nv_reservedSMEM_tcgen05_partition,@object
	.size		__nv_reservedSMEM_tcgen05_partition,(.L_0 - __nv_reservedSMEM_tcgen05_partition)
__nv_reservedSMEM_tcgen05_partition:
	.zero		32
.L_0:


//--------------------- .nv.global                --------------------------
	.section	.nv.global,"aw",@nobits
.nv.global:
	.type		_ZN40_INTERNAL_caece65b_4_k_cu_d57339d7_351084cute1_E,@object
	.size		_ZN40_INTERNAL_caece65b_4_k_cu_d57339d7_351084cute1_E,(_ZN40_INTERNAL_caece65b_4_k_cu_d57339d7_351084cuda3std3__45__cpo6cbeginE - _ZN40_INTERNAL_caece65b_4_k_cu_d57339d7_351084cute1_E)
_ZN40_INTERNAL_caece65b_4_k_cu_d57339d7_351084cute1_E:
	.zero		1
	.type		_ZN40_INTERNAL_caece65b_4_k_cu_d57339d7_351084cuda3std3__45__cpo6cbeginE,@object
	.size		_ZN40_INTERNAL_caece65b_4_k_cu_d57339d7_351084cuda3std3__45__cpo6cbeginE,(_ZN40_INTERNAL_caece65b_4_k_cu_d57339d7_351084cuda3std3__48in_placeE - _ZN40_INTERNAL_caece65b_4_k_cu_d57339d7_351084cuda3std3__45__cpo6cbeginE)
_ZN40_INTERNAL_caece65b_4_k_cu_d57339d7_351084cuda3std3__45__cpo6cbeginE:
	.zero		1
	.type		_ZN40_INTERNAL_caece65b_4_k_cu_d57339d7_351084cuda3std3__48in_placeE,@object
	.size		_ZN40_INTERNAL_caece65b_4_k_cu_d57339d7_351084cuda3std3__48in_placeE,(_ZN40_INTERNAL_caece65b_4_k_cu_d57339d7_351084cuda3std6ranges3__45__cpo9iter_moveE - _ZN40_INTERNAL_caece65b_4_k_cu_d57339d7_351084cuda3std3__48in_placeE)
_ZN40_INTERNAL_caece65b_4_k_cu_d57339d7_351084cuda3std3__48in_placeE:
	.zero		1
	.type		_ZN40_INTERNAL_caece65b_4_k_cu_d57339d7_351084cuda3std6ranges3__45__cpo9iter_moveE,@object
	.size		_ZN40_INTERNAL_caece65b_4_k_cu_d57339d7_351084cuda3std6ranges3__45__cpo9iter_moveE,(_ZN40_INTERNAL_caece65b_4_k_cu_d57339d7_351084cuda3std3__45__cpo5beginE - _ZN40_INTERNAL_caece65b_4_k_cu_d57339d7_351084cuda3std6ranges3__45__cpo9iter_moveE)
_ZN40_INTERNAL_caece65b_4_k_cu_d57339d7_351084cuda3std6ranges3__45__cpo9iter_moveE:
	.zero		1
	.type		_ZN40_INTERNAL_caece65b_4_k_cu_d57339d7_351084cuda3std3__45__cpo5beginE,@object
	.size		_ZN40_INTERNAL_caece65b_4_k_cu_d57339d7_351084cuda3std3__45__cpo5beginE,(_ZN40_INTERNAL_caece65b_4_k_cu_d57339d7_351084cuda3std3__442_GLOBAL__N__caece65b_4_k_cu_d57339d7_351086ignoreE - _ZN40_INTERNAL_caece65b_4_k_cu_d57339d7_351084cuda3std3__45__cpo5beginE)
_ZN40_INTERNAL_caece65b_4_k_cu_d57339d7_351084cuda3std3__45__cpo5beginE:
	.zero		1
	.type		_ZN40_INTERNAL_caece65b_4_k_cu_d57339d7_351084cuda3std3__442_GLOBAL__N__caece65b_4_k_cu_d57339d7_351086ignoreE,@object
	.size		_ZN40_INTERNAL_caece65b_4_k_cu_d57339d7_351084cuda3std3__442_GLOBAL__N__caece65b_4_k_cu_d57339d7_351086ignoreE,(_ZN40_INTERNAL_caece65b_4_k_cu_d57339d7_351084cute7productE - _ZN40_INTERNAL_caece65b_4_k_cu_d57339d7_351084cuda3std3__442_GLOBAL__N__caece65b_4_k_cu_d57339d7_351086ignoreE)
_ZN40_INTERNAL_caece65b_4_k_cu_d57339d7_351084cuda3std3__442_GLOBAL__N__caece65b_4_k_cu_d57339d7_351086ignoreE:
	.zero		1
	.type		_ZN40_INTERNAL_caece65b_4_k_cu_d57339d7_351084cute7productE,@object
	.size		_ZN40_INTERNAL_caece65b_4_k_cu_d57339d7_351084cute7productE,(_ZN40_INTERNAL_caece65b_4_k_cu_d57339d7_351084cuda3std3__45__cpo3endE - _ZN40_INTERNAL_caece65b_4_k_cu_d57339d7_351084cute7productE)
_ZN40_INTERNAL_caece65b_4_k_cu_d57339d7_351084cute7productE:
	.zero		1
	.type		_ZN40_INTERNAL_caece65b_4_k_cu_d57339d7_351084cuda3std3__45__cpo3endE,@object
	.size		_ZN40_INTERNAL_caece65b_4_k_cu_d57339d7_351084cuda3std3__45__cpo3endE,(_ZN40_INTERNAL_caece65b_4_k_cu_d57339d7_351084cuda3std3__419piecewise_constructE - _ZN40_INTERNAL_caece65b_4_k_cu_d57339d7_351084cuda3std3__45__cpo3endE)
_ZN40_INTERNAL_caece65b_4_k_cu_d57339d7_351084cuda3std3__45__cpo3endE:
	.zero		1
	.type		_ZN40_INTERNAL_caece65b_4_k_cu_d57339d7_351084cuda3std3__419piecewise_constructE,@object
	.size		_ZN40_INTERNAL_caece65b_4_k_cu_d57339d7_351084cuda3std3__419piecewise_constructE,(_ZN40_INTERNAL_caece65b_4_k_cu_d57339d7_351084cuda3std3__45__cpo4cendE - _ZN40_INTERNAL_caece65b_4_k_cu_d57339d7_351084cuda3std3__419piecewise_constructE)
_ZN40_INTERNAL_caece65b_4_k_cu_d57339d7_351084cuda3std3__419piecewise_constructE:
	.zero		1
	.type		_ZN40_INTERNAL_caece65b_4_k_cu_d57339d7_351084cuda3std3__45__cpo4cendE,@object
	.size		_ZN40_INTERNAL_caece65b_4_k_cu_d57339d7_351084cuda3std3__45__cpo4cendE,(_ZN40_INTERNAL_caece65b_4_k_cu_d57339d7_351084cuda3std6ranges3__45__cpo4swapE - _ZN40_INTERNAL_caece65b_4_k_cu_d57339d7_351084cuda3std3__45__cpo4cendE)
_ZN40_INTERNAL_caece65b_4_k_cu_d57339d7_351084cuda3std3__45__cpo4cendE:
	.zero		1
	.type		_ZN40_INTERNAL_caece65b_4_k_cu_d57339d7_351084cuda3std6ranges3__45__cpo4swapE,@object
	.size		_ZN40_INTERNAL_caece65b_4_k_cu_d57339d7_351084cuda3std6ranges3__45__cpo4swapE,(.L_10 - _ZN40_INTERNAL_caece65b_4_k_cu_d57339d7_351084cuda3std6ranges3__45__cpo4swapE)
_ZN40_INTERNAL_caece65b_4_k_cu_d57339d7_351084cuda3std6ranges3__45__cpo4swapE:
	.zero		1
.L_10:


//--------------------- .nv.constant0._ZN7cutlass13device_kernelINS_4gemm6kernel13GemmUniversalIN4cute5tupleIJiiiiEEENS1_10collective13CollectiveMmaINS1_35MainloopSm100TmaUmmaWarpSpecializedILi6ELi2ELi4ENS5_IJNS4_1CILi1EEESB_SB_EEEEENS5_IJNSA_ILi64EEESE_NSA_ILi128EEEEEENS_10bfloat16_tENS5_IJlSB_lEEESH_SI_NS4_8TiledMMAINS4_8MMA_AtomIJNS4_20SM100_MMA_F16BF16_SSISH_SH_fLi64ELi64ELNS4_4UMMA5MajorE0ELSN_0ELNSM_7ScaleInE0ELSO_0EEEEEENS4_6LayoutISC_NS5_IJNSA_ILi0EEESS_SS_EEEEENS5_IJNS4_10UnderscoreESV_SV_EEEEENS4_13SM90_TMA_LOADENS4_14ComposedLayoutINS4_7SwizzleILi3ELi4ELi3EEENS4_18smem_ptr_flag_bitsILi16EEENSR_INS5_IJNSA_ILi8EEESE_EEENS5_IJSE_SB_EEEEEEEvNS4_8identityESY_S18_vS19_EENS_8epilogue10collective18CollectiveEpilogueINS1B_23Sm100TmaWarpSpecializedILi3ELi2ELi16ELb1ELb0EEEJSG_NS5_IJNSR_ISE_SB_EENSR_INSA_ILi32EEESB_EEEEESH_SI_SH_SI_NS1B_6fusion15FusionCallbacksIS1F_NS1K_17LinearCombinationISH_fSH_fLNS_15FloatRoundStyleE2EEESG_S1J_JEEENS4_5SM1004TMEM4LOAD26SM100_TMEM_LOAD_16dp256b4xESY_NSZ_INS10_ILi2ELi4ELi3EEES13_NSR_INS5_IJS14_S1H_EEENS5_IJS1H_SB_EEEEEEENS4_17SM75_U32x4_LDSM_NENS4_14SM90_TMA_STOREES1Y_NS4_17SM90_U32x4_STSM_NENS4_39AutoVectorizingCopyWithAssumedAlignmentILi128EEEEEEvvEEEEvNT_6ParamsE --------------------------
	.section	.nv.constant0._ZN7cutlass13device_kernelINS_4gemm6kernel13GemmUniversalIN4cute5tupleIJiiiiEEENS1_10collective13CollectiveMmaINS1_35MainloopSm100TmaUmmaWarpSpecializedILi6ELi2ELi4ENS5_IJNS4_1CILi1EEESB_SB_EEEEENS5_IJNSA_ILi64EEESE_NSA_ILi128EEEEEENS_10bfloat16_tENS5_IJlSB_lEEESH_SI_NS4_8TiledMMAINS4_8MMA_AtomIJNS4_20SM100_MMA_F16BF16_SSISH_SH_fLi64ELi64ELNS4_4UMMA5MajorE0ELSN_0ELNSM_7ScaleInE0ELSO_0EEEEEENS4_6LayoutISC_NS5_IJNSA_ILi0EEESS_SS_EEEEENS5_IJNS4_10UnderscoreESV_SV_EEEEENS4_13SM90_TMA_LOADENS4_14ComposedLayoutINS4_7SwizzleILi3ELi4ELi3EEENS4_18smem_ptr_flag_bitsILi16EEENSR_INS5_IJNSA_ILi8EEESE_EEENS5_IJSE_SB_EEEEEEEvNS4_8identityESY_S18_vS19_EENS_8epilogue10collective18CollectiveEpilogueINS1B_23Sm100TmaWarpSpecializedILi3ELi2ELi16ELb1ELb0EEEJSG_NS5_IJNSR_ISE_SB_EENSR_INSA_ILi32EEESB_EEEEESH_SI_SH_SI_NS1B_6fusion15FusionCallbacksIS1F_NS1K_17LinearCombinationISH_fSH_fLNS_15FloatRoundStyleE2EEESG_S1J_JEEENS4_5SM1004TMEM4LOAD26SM100_TMEM_LOAD_16dp256b4xESY_NSZ_INS10_ILi2ELi4ELi3EEES13_NSR_INS5_IJS14_S1H_EEENS5_IJS1H_SB_EEEEEEENS4_17SM75_U32x4_LDSM_NENS4_14SM90_TMA_STOREES1Y_NS4_17SM90_U32x4_STSM_NENS4_39AutoVectorizingCopyWithAssumedAlignmentILi128EEEEEEvvEEEEvNT_6ParamsE,"a",@progbits
	.sectionflags	@""
	.align	4
.nv.constant0._ZN7cutlass13device_kernelINS_4gemm6kernel13GemmUniversalIN4cute5tupleIJiiiiEEENS1_10collective13CollectiveMmaINS1_35MainloopSm100TmaUmmaWarpSpecializedILi6ELi2ELi4ENS5_IJNS4_1CILi1EEESB_SB_EEEEENS5_IJNSA_ILi64EEESE_NSA_ILi128EEEEEENS_10bfloat16_tENS5_IJlSB_lEEESH_SI_NS4_8TiledMMAINS4_8MMA_AtomIJNS4_20SM100_MMA_F16BF16_SSISH_SH_fLi64ELi64ELNS4_4UMMA5MajorE0ELSN_0ELNSM_7ScaleInE0ELSO_0EEEEEENS4_6LayoutISC_NS5_IJNSA_ILi0EEESS_SS_EEEEENS5_IJNS4_10UnderscoreESV_SV_EEEEENS4_13SM90_TMA_LOADENS4_14ComposedLayoutINS4_7SwizzleILi3ELi4ELi3EEENS4_18smem_ptr_flag_bitsILi16EEENSR_INS5_IJNSA_ILi8EEESE_EEENS5_IJSE_SB_EEEEEEEvNS4_8identityESY_S18_vS19_EENS_8epilogue10collective18CollectiveEpilogueINS1B_23Sm100TmaWarpSpecializedILi3ELi2ELi16ELb1ELb0EEEJSG_NS5_IJNSR_ISE_SB_EENSR_INSA_ILi32EEESB_EEEEESH_SI_SH_SI_NS1B_6fusion15FusionCallbacksIS1F_NS1K_17LinearCombinationISH_fSH_fLNS_15FloatRoundStyleE2EEESG_S1J_JEEENS4_5SM1004TMEM4LOAD26SM100_TMEM_LOAD_16dp256b4xESY_NSZ_INS10_ILi2ELi4ELi3EEES13_NSR_INS5_IJS14_S1H_EEENS5_IJS1H_SB_EEEEEEENS4_17SM75_U32x4_LDSM_NENS4_14SM90_TMA_STOREES1Y_NS4_17SM90_U32x4_STSM_NENS4_39AutoVectorizingCopyWithAssumedAlignmentILi128EEEEEEvvEEEEvNT_6ParamsE:
	.zero		2944


//--------------------- SYMBOLS --------------------------

	.type		.nv.reservedSmem.offset0,@object
	.size		.nv.reservedSmem.offset0,0x4
	.type		.nv.reservedSmem.cap,@object
	.size		.nv.reservedSmem.cap,0x4
	.type		__assertfail,@function
